//
// Generated by NVIDIA NVVM Compiler
//
// Compiler Build ID: CL-36424714
// Cuda compilation tools, release 13.0, V13.0.88
// Based on NVVM 20.0.0
//

.version 9.0
.target sm_100
.address_size 64

	// .globl	_Z6warmupv
.extern .func  (.param .b32 func_retval0) vprintf
(
	.param .b64 vprintf_param_0,
	.param .b64 vprintf_param_1
)
;
// _ZZ29sum_reduction_warp_intrinsicsPKfPfiE5sdata has been demoted
// _ZZ10vectorizedPKiPiiE5sdata has been demoted
.global .align 1 .b8 $str[18] = {87, 97, 114, 109, 117, 112, 32, 67, 111, 109, 112, 108, 101, 116, 101, 46, 10};
.extern .shared .align 16 .b8 sdata[];

.visible .entry _Z6warmupv()
{
	.reg .pred 	%p<2>;
	.reg .b32 	%r<8>;
	.reg .b64 	%rd<3>;

	mov.u32 	%r1, %ctaid.x;
	mov.u32 	%r2, %ntid.x;
	mul.lo.s32 	%r3, %r1, %r2;
	mov.u32 	%r4, %tid.x;
	neg.s32 	%r5, %r4;
	setp.ne.s32 	%p1, %r3, %r5;
	@%p1 bra 	$L__BB0_2;
	mov.u64 	%rd1, $str;
	cvta.global.u64 	%rd2, %rd1;
	{ // callseq 0, 0
	.param .b64 param0;
	st.param.b64 	[param0], %rd2;
	.param .b64 param1;
	st.param.b64 	[param1], 0;
	.param .b32 retval0;
	call.uni (retval0), 
	vprintf, 
	(
	param0, 
	param1
	);
	ld.param.b32 	%r6, [retval0];
	} // callseq 0
$L__BB0_2:
	ret;

}
	// .globl	_Z23count_non_Zero_elementsPKiPii
.visible .entry _Z23count_non_Zero_elementsPKiPii(
	.param .u64 .ptr .align 1 _Z23count_non_Zero_elementsPKiPii_param_0,
	.param .u64 .ptr .align 1 _Z23count_non_Zero_elementsPKiPii_param_1,
	.param .u32 _Z23count_non_Zero_elementsPKiPii_param_2
)
{
	.reg .pred 	%p<7>;
	.reg .b32 	%r<23>;
	.reg .b64 	%rd<9>;

	ld.param.u64 	%rd1, [_Z23count_non_Zero_elementsPKiPii_param_0];
	ld.param.u64 	%rd2, [_Z23count_non_Zero_elementsPKiPii_param_1];
	ld.param.u32 	%r11, [_Z23count_non_Zero_elementsPKiPii_param_2];
	mov.u32 	%r1, %ctaid.x;
	mov.u32 	%r22, %ntid.x;
	mov.u32 	%r3, %tid.x;
	mad.lo.s32 	%r4, %r1, %r22, %r3;
	setp.ge.s32 	%p1, %r4, %r11;
	mov.b32 	%r21, 0;
	@%p1 bra 	$L__BB1_2;
	cvta.to.global.u64 	%rd3, %rd1;
	mul.wide.s32 	%rd4, %r4, 4;
	add.s64 	%rd5, %rd3, %rd4;
	ld.global.nc.u32 	%r12, [%rd5];
	setp.ne.s32 	%p2, %r12, 0;
	selp.u32 	%r21, 1, 0, %p2;
$L__BB1_2:
	shl.b32 	%r13, %r3, 2;
	mov.u32 	%r14, sdata;
	add.s32 	%r7, %r14, %r13;
	st.shared.u32 	[%r7], %r21;
	bar.sync 	0;
	setp.lt.u32 	%p3, %r22, 2;
	@%p3 bra 	$L__BB1_6;
$L__BB1_3:
	shr.u32 	%r9, %r22, 1;
	setp.ge.u32 	%p4, %r3, %r9;
	@%p4 bra 	$L__BB1_5;
	shl.b32 	%r15, %r9, 2;
	add.s32 	%r16, %r7, %r15;
	ld.shared.u32 	%r17, [%r16];
	ld.shared.u32 	%r18, [%r7];
	add.s32 	%r19, %r18, %r17;
	st.shared.u32 	[%r7], %r19;
$L__BB1_5:
	bar.sync 	0;
	setp.gt.u32 	%p5, %r22, 3;
	mov.u32 	%r22, %r9;
	@%p5 bra 	$L__BB1_3;
$L__BB1_6:
	setp.ne.s32 	%p6, %r3, 0;
	@%p6 bra 	$L__BB1_8;
	ld.shared.u32 	%r20, [sdata];
	cvta.to.global.u64 	%rd6, %rd2;
	mul.wide.u32 	%rd7, %r1, 4;
	add.s64 	%rd8, %rd6, %rd7;
	st.global.u32 	[%rd8], %r20;
$L__BB1_8:
	ret;

}
	// .globl	_Z23count_non_zero_elemets2PKiPii
.visible .entry _Z23count_non_zero_elemets2PKiPii(
	.param .u64 .ptr .align 1 _Z23count_non_zero_elemets2PKiPii_param_0,
	.param .u64 .ptr .align 1 _Z23count_non_zero_elemets2PKiPii_param_1,
	.param .u32 _Z23count_non_zero_elemets2PKiPii_param_2
)
{
	.reg .pred 	%p<8>;
	.reg .b32 	%r<41>;
	.reg .b64 	%rd<9>;

	ld.param.u64 	%rd1, [_Z23count_non_zero_elemets2PKiPii_param_0];
	ld.param.u64 	%rd2, [_Z23count_non_zero_elemets2PKiPii_param_1];
	ld.param.u32 	%r11, [_Z23count_non_zero_elemets2PKiPii_param_2];
	mov.u32 	%r1, %tid.x;
	mov.u32 	%r2, %ctaid.x;
	mov.u32 	%r40, %ntid.x;
	mad.lo.s32 	%r4, %r2, %r40, %r1;
	setp.ge.s32 	%p1, %r4, %r11;
	mov.b32 	%r39, 0;
	@%p1 bra 	$L__BB2_2;
	cvta.to.global.u64 	%rd3, %rd1;
	mul.wide.s32 	%rd4, %r4, 4;
	add.s64 	%rd5, %rd3, %rd4;
	ld.global.nc.u32 	%r12, [%rd5];
	setp.ne.s32 	%p2, %r12, 0;
	selp.u32 	%r39, 1, 0, %p2;
$L__BB2_2:
	shl.b32 	%r13, %r1, 2;
	mov.u32 	%r14, sdata;
	add.s32 	%r7, %r14, %r13;
	st.shared.u32 	[%r7], %r39;
	bar.sync 	0;
	setp.lt.u32 	%p3, %r40, 2;
	@%p3 bra 	$L__BB2_6;
$L__BB2_3:
	shr.u32 	%r9, %r40, 1;
	setp.ge.u32 	%p4, %r1, %r9;
	@%p4 bra 	$L__BB2_5;
	shl.b32 	%r15, %r9, 2;
	add.s32 	%r16, %r7, %r15;
	ld.shared.u32 	%r17, [%r16];
	ld.shared.u32 	%r18, [%r7];
	add.s32 	%r19, %r18, %r17;
	st.shared.u32 	[%r7], %r19;
$L__BB2_5:
	bar.sync 	0;
	setp.gt.u32 	%p5, %r40, 3;
	mov.u32 	%r40, %r9;
	@%p5 bra 	$L__BB2_3;
$L__BB2_6:
	setp.gt.u32 	%p6, %r1, 31;
	@%p6 bra 	$L__BB2_9;
	ld.volatile.shared.u32 	%r20, [%r7+128];
	ld.volatile.shared.u32 	%r21, [%r7];
	add.s32 	%r22, %r21, %r20;
	st.volatile.shared.u32 	[%r7], %r22;
	ld.volatile.shared.u32 	%r23, [%r7+64];
	ld.volatile.shared.u32 	%r24, [%r7];
	add.s32 	%r25, %r24, %r23;
	st.volatile.shared.u32 	[%r7], %r25;
	ld.volatile.shared.u32 	%r26, [%r7+32];
	ld.volatile.shared.u32 	%r27, [%r7];
	add.s32 	%r28, %r27, %r26;
	st.volatile.shared.u32 	[%r7], %r28;
	ld.volatile.shared.u32 	%r29, [%r7+16];
	ld.volatile.shared.u32 	%r30, [%r7];
	add.s32 	%r31, %r30, %r29;
	st.volatile.shared.u32 	[%r7], %r31;
	ld.volatile.shared.u32 	%r32, [%r7+8];
	ld.volatile.shared.u32 	%r33, [%r7];
	add.s32 	%r34, %r33, %r32;
	st.volatile.shared.u32 	[%r7], %r34;
	ld.volatile.shared.u32 	%r35, [%r7+4];
	ld.volatile.shared.u32 	%r36, [%r7];
	add.s32 	%r37, %r36, %r35;
	st.volatile.shared.u32 	[%r7], %r37;
	setp.ne.s32 	%p7, %r1, 0;
	@%p7 bra 	$L__BB2_9;
	ld.shared.u32 	%r38, [sdata];
	cvta.to.global.u64 	%rd6, %rd2;
	mul.wide.u32 	%rd7, %r2, 4;
	add.s64 	%rd8, %rd6, %rd7;
	st.global.u32 	[%rd8], %r38;
$L__BB2_9:
	ret;

}
	// .globl	_Z29sum_reduction_warp_intrinsicsPKfPfi
.visible .entry _Z29sum_reduction_warp_intrinsicsPKfPfi(
	.param .u64 .ptr .align 1 _Z29sum_reduction_warp_intrinsicsPKfPfi_param_0,
	.param .u64 .ptr .align 1 _Z29sum_reduction_warp_intrinsicsPKfPfi_param_1,
	.param .u32 _Z29sum_reduction_warp_intrinsicsPKfPfi_param_2
)
{
	.reg .pred 	%p<21>;
	.reg .b32 	%r<83>;
	.reg .b32 	%f<22>;
	.reg .b64 	%rd<15>;
	// demoted variable
	.shared .align 4 .b8 _ZZ29sum_reduction_warp_intrinsicsPKfPfiE5sdata[128];
	ld.param.u64 	%rd3, [_Z29sum_reduction_warp_intrinsicsPKfPfi_param_0];
	ld.param.u64 	%rd2, [_Z29sum_reduction_warp_intrinsicsPKfPfi_param_1];
	ld.param.u32 	%r30, [_Z29sum_reduction_warp_intrinsicsPKfPfi_param_2];
	cvta.to.global.u64 	%rd1, %rd3;
	mov.u32 	%r1, %ctaid.x;
	mov.u32 	%r2, %ntid.x;
	mov.u32 	%r3, %tid.x;
	mad.lo.s32 	%r80, %r1, %r2, %r3;
	mov.u32 	%r32, %nctaid.x;
	mul.lo.s32 	%r5, %r2, %r32;
	setp.ge.s32 	%p1, %r80, %r30;
	mov.b32 	%r82, 0;
	@%p1 bra 	$L__BB3_7;
	add.s32 	%r35, %r80, %r5;
	max.s32 	%r36, %r30, %r35;
	setp.lt.s32 	%p2, %r35, %r30;
	selp.u32 	%r37, 1, 0, %p2;
	add.s32 	%r38, %r35, %r37;
	sub.s32 	%r39, %r36, %r38;
	div.u32 	%r40, %r39, %r5;
	add.s32 	%r41, %r40, %r37;
	add.s32 	%r6, %r41, 1;
	and.b32  	%r7, %r6, 3;
	setp.lt.u32 	%p3, %r41, 3;
	mov.b32 	%r82, 0;
	@%p3 bra 	$L__BB3_4;
	and.b32  	%r43, %r6, -4;
	shl.b32 	%r8, %r5, 2;
	neg.s32 	%r79, %r43;
	mov.b32 	%r82, 0;
	mul.wide.s32 	%rd6, %r5, 4;
$L__BB3_3:
	mul.wide.s32 	%rd4, %r80, 4;
	add.s64 	%rd5, %rd1, %rd4;
	ld.global.f32 	%f3, [%rd5];
	cvt.rn.f32.s32 	%f4, %r82;
	add.f32 	%f5, %f3, %f4;
	cvt.rzi.s32.f32 	%r44, %f5;
	add.s64 	%rd7, %rd5, %rd6;
	ld.global.f32 	%f6, [%rd7];
	cvt.rn.f32.s32 	%f7, %r44;
	add.f32 	%f8, %f6, %f7;
	cvt.rzi.s32.f32 	%r45, %f8;
	add.s64 	%rd8, %rd7, %rd6;
	ld.global.f32 	%f9, [%rd8];
	cvt.rn.f32.s32 	%f10, %r45;
	add.f32 	%f11, %f9, %f10;
	cvt.rzi.s32.f32 	%r46, %f11;
	add.s64 	%rd9, %rd8, %rd6;
	ld.global.f32 	%f12, [%rd9];
	cvt.rn.f32.s32 	%f13, %r46;
	add.f32 	%f14, %f12, %f13;
	cvt.rzi.s32.f32 	%r82, %f14;
	add.s32 	%r80, %r80, %r8;
	add.s32 	%r79, %r79, 4;
	setp.eq.s32 	%p4, %r79, 0;
	@%p4 bra 	$L__BB3_4;
	bra.uni 	$L__BB3_3;
$L__BB3_4:
	setp.eq.s32 	%p5, %r7, 0;
	@%p5 bra 	$L__BB3_7;
	neg.s32 	%r76, %r7;
$L__BB3_6:
	.pragma "nounroll";
	mul.wide.s32 	%rd10, %r80, 4;
	add.s64 	%rd11, %rd1, %rd10;
	ld.global.f32 	%f15, [%rd11];
	cvt.rn.f32.s32 	%f16, %r82;
	add.f32 	%f17, %f15, %f16;
	cvt.rzi.s32.f32 	%r82, %f17;
	add.s32 	%r80, %r80, %r5;
	add.s32 	%r76, %r76, 1;
	setp.eq.s32 	%p6, %r76, 0;
	@%p6 bra 	$L__BB3_7;
	bra.uni 	$L__BB3_6;
$L__BB3_7:
	shfl.sync.down.b32	%r47|%p7, %r82, 16, 31, -1;
	add.s32 	%r48, %r47, %r82;
	shfl.sync.down.b32	%r49|%p8, %r48, 8, 31, -1;
	add.s32 	%r50, %r49, %r48;
	shfl.sync.down.b32	%r51|%p9, %r50, 4, 31, -1;
	add.s32 	%r52, %r51, %r50;
	shfl.sync.down.b32	%r53|%p10, %r52, 2, 31, -1;
	add.s32 	%r54, %r53, %r52;
	shfl.sync.down.b32	%r55|%p11, %r54, 1, 31, -1;
	add.s32 	%r27, %r55, %r54;
	and.b32  	%r28, %r3, 31;
	setp.ne.s32 	%p12, %r28, 0;
	@%p12 bra 	$L__BB3_9;
	cvt.rn.f32.s32 	%f18, %r27;
	shr.u32 	%r56, %r3, 3;
	mov.u32 	%r57, _ZZ29sum_reduction_warp_intrinsicsPKfPfiE5sdata;
	add.s32 	%r58, %r57, %r56;
	st.shared.f32 	[%r58], %f18;
$L__BB3_9:
	bar.sync 	0;
	setp.gt.u32 	%p13, %r3, 31;
	@%p13 bra 	$L__BB3_14;
	shr.u32 	%r59, %r2, 5;
	setp.ge.u32 	%p14, %r3, %r59;
	mov.f32 	%f21, 0f00000000;
	@%p14 bra 	$L__BB3_12;
	shl.b32 	%r60, %r28, 2;
	mov.u32 	%r61, _ZZ29sum_reduction_warp_intrinsicsPKfPfiE5sdata;
	add.s32 	%r62, %r61, %r60;
	ld.shared.f32 	%f21, [%r62];
$L__BB3_12:
	cvt.rzi.s32.f32 	%r63, %f21;
	shfl.sync.down.b32	%r64|%p15, %r63, 16, 31, -1;
	add.s32 	%r65, %r64, %r63;
	shfl.sync.down.b32	%r66|%p16, %r65, 8, 31, -1;
	add.s32 	%r67, %r66, %r65;
	shfl.sync.down.b32	%r68|%p17, %r67, 4, 31, -1;
	add.s32 	%r69, %r68, %r67;
	shfl.sync.down.b32	%r70|%p18, %r69, 2, 31, -1;
	add.s32 	%r71, %r70, %r69;
	shfl.sync.down.b32	%r72|%p19, %r71, 1, 31, -1;
	add.s32 	%r29, %r72, %r71;
	setp.ne.s32 	%p20, %r3, 0;
	@%p20 bra 	$L__BB3_14;
	cvt.rn.f32.s32 	%f20, %r29;
	cvta.to.global.u64 	%rd12, %rd2;
	mul.wide.u32 	%rd13, %r1, 4;
	add.s64 	%rd14, %rd12, %rd13;
	st.global.f32 	[%rd14], %f20;
$L__BB3_14:
	ret;

}
	// .globl	_Z10vectorizedPKiPii
.visible .entry _Z10vectorizedPKiPii(
	.param .u64 .ptr .align 1 _Z10vectorizedPKiPii_param_0,
	.param .u64 .ptr .align 1 _Z10vectorizedPKiPii_param_1,
	.param .u32 _Z10vectorizedPKiPii_param_2
)
{
	.reg .pred 	%p<27>;
	.reg .b32 	%r<173>;
	.reg .b32 	%f<5>;
	.reg .b64 	%rd<23>;
	// demoted variable
	.shared .align 4 .b8 _ZZ10vectorizedPKiPiiE5sdata[128];
	ld.param.u64 	%rd3, [_Z10vectorizedPKiPii_param_0];
	ld.param.u64 	%rd2, [_Z10vectorizedPKiPii_param_1];
	ld.param.u32 	%r50, [_Z10vectorizedPKiPii_param_2];
	cvta.to.global.u64 	%rd1, %rd3;
	mov.u32 	%r1, %tid.x;
	mov.u32 	%r2, %ctaid.x;
	mov.u32 	%r3, %ntid.x;
	mad.lo.s32 	%r4, %r2, %r3, %r1;
	mov.u32 	%r5, %nctaid.x;
	mul.lo.s32 	%r6, %r3, %r5;
	shr.s32 	%r52, %r50, 31;
	shr.u32 	%r53, %r52, 30;
	add.s32 	%r54, %r50, %r53;
	shr.s32 	%r7, %r54, 2;
	setp.ge.s32 	%p1, %r4, %r7;
	mov.b32 	%r172, 0;
	@%p1 bra 	$L__BB4_7;
	add.s32 	%r57, %r4, %r6;
	max.s32 	%r58, %r7, %r57;
	setp.lt.s32 	%p2, %r57, %r7;
	selp.u32 	%r59, 1, 0, %p2;
	add.s32 	%r60, %r57, %r59;
	sub.s32 	%r61, %r58, %r60;
	div.u32 	%r62, %r61, %r6;
	add.s32 	%r63, %r62, %r59;
	add.s32 	%r8, %r63, 1;
	and.b32  	%r9, %r8, 3;
	setp.lt.u32 	%p3, %r63, 3;
	mov.b32 	%r172, 0;
	mov.u32 	%r158, %r4;
	@%p3 bra 	$L__BB4_4;
	and.b32  	%r65, %r8, -4;
	shl.b32 	%r10, %r6, 2;
	neg.s32 	%r154, %r65;
	mov.b32 	%r172, 0;
	mul.wide.s32 	%rd6, %r6, 16;
	mov.u32 	%r158, %r4;
$L__BB4_3:
	mul.wide.s32 	%rd4, %r158, 16;
	add.s64 	%rd5, %rd1, %rd4;
	ld.global.nc.v4.u32 	{%r66, %r67, %r68, %r69}, [%rd5];
	add.s32 	%r70, %r66, %r172;
	add.s32 	%r71, %r70, %r67;
	add.s32 	%r72, %r71, %r68;
	add.s32 	%r73, %r72, %r69;
	add.s64 	%rd7, %rd5, %rd6;
	ld.global.nc.v4.u32 	{%r74, %r75, %r76, %r77}, [%rd7];
	add.s32 	%r78, %r74, %r73;
	add.s32 	%r79, %r78, %r75;
	add.s32 	%r80, %r79, %r76;
	add.s32 	%r81, %r80, %r77;
	add.s64 	%rd8, %rd7, %rd6;
	ld.global.nc.v4.u32 	{%r82, %r83, %r84, %r85}, [%rd8];
	add.s32 	%r86, %r82, %r81;
	add.s32 	%r87, %r86, %r83;
	add.s32 	%r88, %r87, %r84;
	add.s32 	%r89, %r88, %r85;
	add.s64 	%rd9, %rd8, %rd6;
	ld.global.nc.v4.u32 	{%r90, %r91, %r92, %r93}, [%rd9];
	add.s32 	%r94, %r90, %r89;
	add.s32 	%r95, %r94, %r91;
	add.s32 	%r96, %r95, %r92;
	add.s32 	%r172, %r96, %r93;
	add.s32 	%r158, %r158, %r10;
	add.s32 	%r154, %r154, 4;
	setp.ne.s32 	%p4, %r154, 0;
	@%p4 bra 	$L__BB4_3;
$L__BB4_4:
	setp.eq.s32 	%p5, %r9, 0;
	@%p5 bra 	$L__BB4_7;
	neg.s32 	%r160, %r9;
$L__BB4_6:
	.pragma "nounroll";
	mul.wide.s32 	%rd10, %r158, 16;
	add.s64 	%rd11, %rd1, %rd10;
	ld.global.nc.v4.u32 	{%r97, %r98, %r99, %r100}, [%rd11];
	add.s32 	%r101, %r97, %r172;
	add.s32 	%r102, %r101, %r98;
	add.s32 	%r103, %r102, %r99;
	add.s32 	%r172, %r103, %r100;
	add.s32 	%r158, %r158, %r6;
	add.s32 	%r160, %r160, 1;
	setp.ne.s32 	%p6, %r160, 0;
	@%p6 bra 	$L__BB4_6;
$L__BB4_7:
	shl.b32 	%r29, %r6, 2;
	mad.lo.s32 	%r167, %r29, %r7, %r4;
	setp.ge.s32 	%p7, %r167, %r50;
	@%p7 bra 	$L__BB4_14;
	mul.lo.s32 	%r105, %r7, %r5;
	shl.b32 	%r106, %r105, 2;
	add.s32 	%r107, %r106, %r5;
	add.s32 	%r108, %r2, %r107;
	mad.lo.s32 	%r109, %r3, %r108, %r1;
	max.s32 	%r110, %r50, %r109;
	sub.s32 	%r111, %r110, %r109;
	setp.ne.s32 	%p8, %r111, 0;
	selp.u32 	%r112, 1, 0, %p8;
	selp.s32 	%r113, -1, 0, %p8;
	add.s32 	%r114, %r111, %r113;
	div.u32 	%r115, %r114, %r6;
	add.s32 	%r31, %r115, %r112;
	and.b32  	%r116, %r31, 3;
	setp.eq.s32 	%p9, %r116, 3;
	@%p9 bra 	$L__BB4_11;
	add.s32 	%r117, %r31, 1;
	and.b32  	%r118, %r117, 3;
	neg.s32 	%r164, %r118;
$L__BB4_10:
	.pragma "nounroll";
	mul.wide.s32 	%rd12, %r167, 4;
	add.s64 	%rd13, %rd1, %rd12;
	ld.global.nc.u32 	%r119, [%rd13];
	add.s32 	%r172, %r119, %r172;
	add.s32 	%r167, %r167, %r6;
	add.s32 	%r164, %r164, 1;
	setp.ne.s32 	%p10, %r164, 0;
	@%p10 bra 	$L__BB4_10;
$L__BB4_11:
	setp.lt.u32 	%p11, %r31, 3;
	@%p11 bra 	$L__BB4_14;
	mul.wide.s32 	%rd16, %r6, 4;
$L__BB4_13:
	mul.wide.s32 	%rd14, %r167, 4;
	add.s64 	%rd15, %rd1, %rd14;
	ld.global.nc.u32 	%r120, [%rd15];
	add.s32 	%r121, %r120, %r172;
	add.s64 	%rd17, %rd15, %rd16;
	ld.global.nc.u32 	%r122, [%rd17];
	add.s32 	%r123, %r122, %r121;
	add.s64 	%rd18, %rd17, %rd16;
	ld.global.nc.u32 	%r124, [%rd18];
	add.s32 	%r125, %r124, %r123;
	add.s64 	%rd19, %rd18, %rd16;
	ld.global.nc.u32 	%r126, [%rd19];
	add.s32 	%r172, %r126, %r125;
	add.s32 	%r167, %r29, %r167;
	setp.lt.s32 	%p12, %r167, %r50;
	@%p12 bra 	$L__BB4_13;
$L__BB4_14:
	shfl.sync.down.b32	%r127|%p13, %r172, 16, 31, -1;
	add.s32 	%r128, %r127, %r172;
	shfl.sync.down.b32	%r129|%p14, %r128, 8, 31, -1;
	add.s32 	%r130, %r129, %r128;
	shfl.sync.down.b32	%r131|%p15, %r130, 4, 31, -1;
	add.s32 	%r132, %r131, %r130;
	shfl.sync.down.b32	%r133|%p16, %r132, 2, 31, -1;
	add.s32 	%r134, %r133, %r132;
	shfl.sync.down.b32	%r135|%p17, %r134, 1, 31, -1;
	add.s32 	%r47, %r135, %r134;
	and.b32  	%r48, %r1, 31;
	setp.ne.s32 	%p18, %r48, 0;
	@%p18 bra 	$L__BB4_16;
	shr.u32 	%r136, %r1, 3;
	mov.u32 	%r137, _ZZ10vectorizedPKiPiiE5sdata;
	add.s32 	%r138, %r137, %r136;
	st.shared.u32 	[%r138], %r47;
$L__BB4_16:
	bar.sync 	0;
	setp.gt.u32 	%p19, %r1, 31;
	@%p19 bra 	$L__BB4_21;
	shr.u32 	%r139, %r3, 5;
	setp.ge.u32 	%p20, %r1, %r139;
	mov.f32 	%f4, 0f00000000;
	@%p20 bra 	$L__BB4_19;
	shl.b32 	%r140, %r48, 2;
	mov.u32 	%r141, _ZZ10vectorizedPKiPiiE5sdata;
	add.s32 	%r142, %r141, %r140;
	ld.shared.u32 	%r143, [%r142];
	cvt.rn.f32.s32 	%f4, %r143;
$L__BB4_19:
	cvt.rzi.s32.f32 	%r144, %f4;
	shfl.sync.down.b32	%r145|%p21, %r144, 16, 31, -1;
	add.s32 	%r146, %r145, %r144;
	shfl.sync.down.b32	%r147|%p22, %r146, 8, 31, -1;
	add.s32 	%r148, %r147, %r146;
	shfl.sync.down.b32	%r149|%p23, %r148, 4, 31, -1;
	add.s32 	%r150, %r149, %r148;
	shfl.sync.down.b32	%r151|%p24, %r150, 2, 31, -1;
	add.s32 	%r152, %r151, %r150;
	shfl.sync.down.b32	%r153|%p25, %r152, 1, 31, -1;
	add.s32 	%r49, %r153, %r152;
	setp.ne.s32 	%p26, %r1, 0;
	@%p26 bra 	$L__BB4_21;
	cvta.to.global.u64 	%rd20, %rd2;
	mul.wide.u32 	%rd21, %r2, 4;
	add.s64 	%rd22, %rd20, %rd21;
	st.global.u32 	[%rd22], %r49;
$L__BB4_21:
	ret;

}


// ===== COMPILED SASS (sm_100) =====

	.target	sm_100

	.elftype	@"ET_EXEC"


//--------------------- .note.nv.tkinfo           --------------------------
	.section	.note.nv.tkinfo,"",@"SHT_NOTE"
	.sectionflags	@"SHF_NOTE_NV_TKINFO"
	.tkinfo
        /*0018*/ 	.word	0x00000002
        /*0030*/ 	.string	""
        /*0030*/ 	.string	"ptxas"
        /*0030*/ 	.string	"Cuda compilation tools, release 13.0, V13.0.88"
        /*0030*/ 	.string	"Build cuda_13.0.r13.0/compiler.36424714_0"
        /*0030*/ 	.string	"-arch sm_100 -m 64 "



//--------------------- .note.nv.cuinfo           --------------------------
	.section	.note.nv.cuinfo,"",@"SHT_NOTE"
	.sectionflags	@"SHF_NOTE_NV_CUINFO"
        /*0018*/ 	.short	0x0002
        /*001a*/ 	.short	0x0064
        /*001c*/ 	.short	0x0082
	.zero		2


//--------------------- .nv.info                  --------------------------
	.section	.nv.info,"",@"SHT_CUDA_INFO"
	.align	4


	//----- nvinfo : EIATTR_REGCOUNT
	.align		4
        /*0000*/ 	.byte	0x04, 0x2f
        /*0002*/ 	.short	(.L_2 - .L_1)
	.align		4
.L_1:
        /*0004*/ 	.word	index@(_Z6warmupv)
        /*0008*/ 	.word	0x00000018


	//----- nvinfo : EIATTR_FRAME_SIZE
	.align		4
.L_2:
        /*000c*/ 	.byte	0x04, 0x11
        /*000e*/ 	.short	(.L_4 - .L_3)
	.align		4
.L_3:
        /*0010*/ 	.word	index@(_Z6warmupv)
        /*0014*/ 	.word	0x00000000


	//----- nvinfo : EIATTR_REGCOUNT
	.align		4
.L_4:
        /*0018*/ 	.byte	0x04, 0x2f
        /*001a*/ 	.short	(.L_6 - .L_5)
	.align		4
.L_5:
        /*001c*/ 	.word	index@(_Z23count_non_Zero_elementsPKiPii)
        /*0020*/ 	.word	0x0000000b


	//----- nvinfo : EIATTR_FRAME_SIZE
	.align		4
.L_6:
        /*0024*/ 	.byte	0x04, 0x11
        /*0026*/ 	.short	(.L_8 - .L_7)
	.align		4
.L_7:
        /*0028*/ 	.word	index@(_Z23count_non_Zero_elementsPKiPii)
        /*002c*/ 	.word	0x00000000


	//----- nvinfo : EIATTR_REGCOUNT
	.align		4
.L_8:
        /*0030*/ 	.byte	0x04, 0x2f
        /*0032*/ 	.short	(.L_10 - .L_9)
	.align		4
.L_9:
        /*0034*/ 	.word	index@(_Z23count_non_zero_elemets2PKiPii)
        /*0038*/ 	.word	0x0000000b


	//----- nvinfo : EIATTR_FRAME_SIZE
	.align		4
.L_10:
        /*003c*/ 	.byte	0x04, 0x11
        /*003e*/ 	.short	(.L_12 - .L_11)
	.align		4
.L_11:
        /*0040*/ 	.word	index@(_Z23count_non_zero_elemets2PKiPii)
        /*0044*/ 	.word	0x00000000


	//----- nvinfo : EIATTR_REGCOUNT
	.align		4
.L_12:
        /*0048*/ 	.byte	0x04, 0x2f
        /*004a*/ 	.short	(.L_14 - .L_13)
	.align		4
.L_13:
        /*004c*/ 	.word	index@(_Z29sum_reduction_warp_intrinsicsPKfPfi)
        /*0050*/ 	.word	0x00000018


	//----- nvinfo : EIATTR_FRAME_SIZE
	.align		4
.L_14:
        /*0054*/ 	.byte	0x04, 0x11
        /*0056*/ 	.short	(.L_16 - .L_15)
	.align		4
.L_15:
        /*0058*/ 	.word	index@(_Z29sum_reduction_warp_intrinsicsPKfPfi)
        /*005c*/ 	.word	0x00000000


	//----- nvinfo : EIATTR_REGCOUNT
	.align		4
.L_16:
        /*0060*/ 	.byte	0x04, 0x2f
        /*0062*/ 	.short	(.L_18 - .L_17)
	.align		4
.L_17:
        /*0064*/ 	.word	index@(_Z10vectorizedPKiPii)
        /*0068*/ 	.word	0x00000020


	//----- nvinfo : EIATTR_FRAME_SIZE
	.align		4
.L_18:
        /*006c*/ 	.byte	0x04, 0x11
        /*006e*/ 	.short	(.L_20 - .L_19)
	.align		4
.L_19:
        /*0070*/ 	.word	index@(_Z10vectorizedPKiPii)
        /*0074*/ 	.word	0x00000000


	//----- nvinfo : EIATTR_MIN_STACK_SIZE
	.align		4
.L_20:
        /*0078*/ 	.byte	0x04, 0x12
        /*007a*/ 	.short	(.L_22 - .L_21)
	.align		4
.L_21:
        /*007c*/ 	.word	index@(_Z10vectorizedPKiPii)
        /*0080*/ 	.word	0x00000000


	//----- nvinfo : EIATTR_MIN_STACK_SIZE
	.align		4
.L_22:
        /*0084*/ 	.byte	0x04, 0x12
        /*0086*/ 	.short	(.L_24 - .L_23)
	.align		4
.L_23:
        /*0088*/ 	.word	index@(_Z29sum_reduction_warp_intrinsicsPKfPfi)
        /*008c*/ 	.word	0x00000000


	//----- nvinfo : EIATTR_MIN_STACK_SIZE
	.align		4
.L_24:
        /*0090*/ 	.byte	0x04, 0x12
        /*0092*/ 	.short	(.L_26 - .L_25)
	.align		4
.L_25:
        /*0094*/ 	.word	index@(_Z23count_non_zero_elemets2PKiPii)
        /*0098*/ 	.word	0x00000000


	//----- nvinfo : EIATTR_MIN_STACK_SIZE
	.align		4
.L_26:
        /*009c*/ 	.byte	0x04, 0x12
        /*009e*/ 	.short	(.L_28 - .L_27)
	.align		4
.L_27:
        /*00a0*/ 	.word	index@(_Z23count_non_Zero_elementsPKiPii)
        /*00a4*/ 	.word	0x00000000


	//----- nvinfo : EIATTR_MIN_STACK_SIZE
	.align		4
.L_28:
        /*00a8*/ 	.byte	0x04, 0x12
        /*00aa*/ 	.short	(.L_30 - .L_29)
	.align		4
.L_29:
        /*00ac*/ 	.word	index@(_Z6warmupv)
        /*00b0*/ 	.word	0x00000000
.L_30:


//--------------------- .nv.compat                --------------------------
	.section	.nv.compat,"",@"SHT_CUDA_COMPAT_INFO"
	.align	4
        /*0000*/ 	.byte	0x02, 0x09, 0x00, 0x00, 0x02, 0x02, 0x01, 0x00, 0x02, 0x05, 0x05, 0x00, 0x03, 0x07, 0x01, 0x01
        /*0010*/ 	.byte	0x02, 0x03, 0x00, 0x00, 0x02, 0x06, 0x01, 0x00, 0x04, 0x0b, 0x08, 0x00, 0x09, 0x00, 0x00, 0x00
        /*0020*/ 	.byte	0x00, 0x00, 0x00, 0x00


//--------------------- .nv.info._Z10vectorizedPKiPii --------------------------
	.section	.nv.info._Z10vectorizedPKiPii,"",@"SHT_CUDA_INFO"
	.sectionflags	@""
	.align	4


	//----- nvinfo : EIATTR_CUDA_API_VERSION
	.align		4
        /*0000*/ 	.byte	0x04, 0x37
        /*0002*/ 	.short	(.L_32 - .L_31)
.L_31:
        /*0004*/ 	.word	0x00000082


	//----- nvinfo : EIATTR_KPARAM_INFO
	.align		4
.L_32:
        /*0008*/ 	.byte	0x04, 0x17
        /*000a*/ 	.short	(.L_34 - .L_33)
.L_33:
        /*000c*/ 	.word	0x00000000
        /*0010*/ 	.short	0x0002
        /*0012*/ 	.short	0x0010
        /*0014*/ 	.byte	0x00, 0xf0, 0x11, 0x00


	//----- nvinfo : EIATTR_KPARAM_INFO
	.align		4
.L_34:
        /*0018*/ 	.byte	0x04, 0x17
        /*001a*/ 	.short	(.L_36 - .L_35)
.L_35:
        /*001c*/ 	.word	0x00000000
        /*0020*/ 	.short	0x0001
        /*0022*/ 	.short	0x0008
        /*0024*/ 	.byte	0x00, 0xf5, 0x21, 0x00


	//----- nvinfo : EIATTR_KPARAM_INFO
	.align		4
.L_36:
        /*0028*/ 	.byte	0x04, 0x17
        /*002a*/ 	.short	(.L_38 - .L_37)
.L_37:
        /*002c*/ 	.word	0x00000000
        /*0030*/ 	.short	0x0000
        /*0032*/ 	.short	0x0000
        /*0034*/ 	.byte	0x00, 0xf5, 0x21, 0x00


	//----- nvinfo : EIATTR_SPARSE_MMA_MASK
	.align		4
.L_38:
        /*0038*/ 	.byte	0x03, 0x50
        /*003a*/ 	.short	0x0000


	//----- nvinfo : EIATTR_MAXREG_COUNT
	.align		4
        /*003c*/ 	.byte	0x03, 0x1b
        /*003e*/ 	.short	0x00ff


	//----- nvinfo : EIATTR_NUM_BARRIERS
	.align		4
        /*0040*/ 	.byte	0x02, 0x4c
        /*0042*/ 	.byte	0x01
	.zero		1


	//----- nvinfo : EIATTR_MERCURY_ISA_VERSION
	.align		4
        /*0044*/ 	.byte	0x03, 0x5f
        /*0046*/ 	.short	0x0101


	//----- nvinfo : EIATTR_COOP_GROUP_MASK_REGIDS
	.align		4
        /*0048*/ 	.byte	0x04, 0x29
        /*004a*/ 	.short	(.L_40 - .L_39)


	//   ....[0]....
.L_39:
        /*004c*/ 	.word	0xffffffff


	//   ....[1]....
        /*0050*/ 	.word	0xffffffff


	//   ....[2]....
        /*0054*/ 	.word	0xffffffff


	//   ....[3]....
        /*0058*/ 	.word	0xffffffff


	//   ....[4]....
        /*005c*/ 	.word	0xffffffff


	//   ....[5]....
        /*0060*/ 	.word	0xffffffff


	//   ....[6]....
        /*0064*/ 	.word	0xffffffff


	//   ....[7]....
        /*0068*/ 	.word	0xffffffff


	//   ....[8]....
        /*006c*/ 	.word	0xffffffff


	//   ....[9]....
        /*0070*/ 	.word	0xffffffff


	//----- nvinfo : EIATTR_COOP_GROUP_INSTR_OFFSETS
	.align		4
.L_40:
        /*0074*/ 	.byte	0x04, 0x28
        /*0076*/ 	.short	(.L_42 - .L_41)


	//   ....[0]....
.L_41:
        /*0078*/ 	.word	0x000011a0


	//   ....[1]....
        /*007c*/ 	.word	0x00001200


	//   ....[2]....
        /*0080*/ 	.word	0x00001240


	//   ....[3]....
        /*0084*/ 	.word	0x00001260


	//   ....[4]....
        /*0088*/ 	.word	0x00001280


	//   ....[5]....
        /*008c*/ 	.word	0x00001380


	//   ....[6]....
        /*0090*/ 	.word	0x000013a0


	//   ....[7]....
        /*0094*/ 	.word	0x000013c0


	//   ....[8]....
        /*0098*/ 	.word	0x000013e0


	//   ....[9]....
        /*009c*/ 	.word	0x00001400


	//----- nvinfo : EIATTR_VRC_CTA_INIT_COUNT
	.align		4
.L_42:
        /*00a0*/ 	.byte	0x02, 0x4a
	.zero		1
	.zero		1


	//----- nvinfo : EIATTR_EXIT_INSTR_OFFSETS
	.align		4
        /*00a4*/ 	.byte	0x04, 0x1c
        /*00a6*/ 	.short	(.L_44 - .L_43)


	//   ....[0]....
.L_43:
        /*00a8*/ 	.word	0x000012c0


	//   ....[1]....
        /*00ac*/ 	.word	0x00001410


	//   ....[2]....
        /*00b0*/ 	.word	0x00001460


	//----- nvinfo : EIATTR_CRS_STACK_SIZE
	.align		4
.L_44:
        /*00b4*/ 	.byte	0x04, 0x1e
        /*00b6*/ 	.short	(.L_46 - .L_45)
.L_45:
        /*00b8*/ 	.word	0x00000000


	//----- nvinfo : EIATTR_CBANK_PARAM_SIZE
	.align		4
.L_46:
        /*00bc*/ 	.byte	0x03, 0x19
        /*00be*/ 	.short	0x0014


	//----- nvinfo : EIATTR_PARAM_CBANK
	.align		4
        /*00c0*/ 	.byte	0x04, 0x0a
        /*00c2*/ 	.short	(.L_48 - .L_47)
	.align		4
.L_47:
        /*00c4*/ 	.word	index@(.nv.constant0._Z10vectorizedPKiPii)
        /*00c8*/ 	.short	0x0380
        /*00ca*/ 	.short	0x0014


	//----- nvinfo : EIATTR_SW_WAR
	.align		4
.L_48:
        /*00cc*/ 	.byte	0x04, 0x36
        /*00ce*/ 	.short	(.L_50 - .L_49)
.L_49:
        /*00d0*/ 	.word	0x00000008
.L_50:


//--------------------- .nv.info._Z29sum_reduction_warp_intrinsicsPKfPfi --------------------------
	.section	.nv.info._Z29sum_reduction_warp_intrinsicsPKfPfi,"",@"SHT_CUDA_INFO"
	.sectionflags	@""
	.align	4


	//----- nvinfo : EIATTR_CUDA_API_VERSION
	.align		4
        /*0000*/ 	.byte	0x04, 0x37
        /*0002*/ 	.short	(.L_52 - .L_51)
.L_51:
        /*0004*/ 	.word	0x00000082


	//----- nvinfo : EIATTR_KPARAM_INFO
	.align		4
.L_52:
        /*0008*/ 	.byte	0x04, 0x17
        /*000a*/ 	.short	(.L_54 - .L_53)
.L_53:
        /*000c*/ 	.word	0x00000000
        /*0010*/ 	.short	0x0002
        /*0012*/ 	.short	0x0010
        /*0014*/ 	.byte	0x00, 0xf0, 0x11, 0x00


	//----- nvinfo : EIATTR_KPARAM_INFO
	.align		4
.L_54:
        /*0018*/ 	.byte	0x04, 0x17
        /*001a*/ 	.short	(.L_56 - .L_55)
.L_55:
        /*001c*/ 	.word	0x00000000
        /*0020*/ 	.short	0x0001
        /*0022*/ 	.short	0x0008
        /*0024*/ 	.byte	0x00, 0xf5, 0x21, 0x00


	//----- nvinfo : EIATTR_KPARAM_INFO
	.align		4
.L_56:
        /*0028*/ 	.byte	0x04, 0x17
        /*002a*/ 	.short	(.L_58 - .L_57)
.L_57:
        /*002c*/ 	.word	0x00000000
        /*0030*/ 	.short	0x0000
        /*0032*/ 	.short	0x0000
        /*0034*/ 	.byte	0x00, 0xf5, 0x21, 0x00


	//----- nvinfo : EIATTR_SPARSE_MMA_MASK
	.align		4
.L_58:
        /*0038*/ 	.byte	0x03, 0x50
        /*003a*/ 	.short	0x0000


	//----- nvinfo : EIATTR_MAXREG_COUNT
	.align		4
        /*003c*/ 	.byte	0x03, 0x1b
        /*003e*/ 	.short	0x00ff


	//----- nvinfo : EIATTR_NUM_BARRIERS
	.align		4
        /*0040*/ 	.byte	0x02, 0x4c
        /*0042*/ 	.byte	0x01
	.zero		1


	//----- nvinfo : EIATTR_MERCURY_ISA_VERSION
	.align		4
        /*0044*/ 	.byte	0x03, 0x5f
        /*0046*/ 	.short	0x0101


	//----- nvinfo : EIATTR_COOP_GROUP_MASK_REGIDS
	.align		4
        /*0048*/ 	.byte	0x04, 0x29
        /*004a*/ 	.short	(.L_60 - .L_59)


	//   ....[0]....
.L_59:
        /*004c*/ 	.word	0xffffffff


	//   ....[1]....
        /*0050*/ 	.word	0xffffffff


	//   ....[2]....
        /*0054*/ 	.word	0xffffffff


	//   ....[3]....
        /*0058*/ 	.word	0xffffffff


	//   ....[4]....
        /*005c*/ 	.word	0xffffffff


	//   ....[5]....
        /*0060*/ 	.word	0xffffffff


	//   ....[6]....
        /*0064*/ 	.word	0xffffffff


	//   ....[7]....
        /*0068*/ 	.word	0xffffffff


	//   ....[8]....
        /*006c*/ 	.word	0xffffffff


	//   ....[9]....
        /*0070*/ 	.word	0xffffffff


	//----- nvinfo : EIATTR_COOP_GROUP_INSTR_OFFSETS
	.align		4
.L_60:
        /*0074*/ 	.byte	0x04, 0x28
        /*0076*/ 	.short	(.L_62 - .L_61)


	//   ....[0]....
.L_61:
        /*0078*/ 	.word	0x00000560


	//   ....[1]....
        /*007c*/ 	.word	0x000005c0


	//   ....[2]....
        /*0080*/ 	.word	0x00000600


	//   ....[3]....
        /*0084*/ 	.word	0x00000620


	//   ....[4]....
        /*0088*/ 	.word	0x00000640


	//   ....[5]....
        /*008c*/ 	.word	0x00000740


	//   ....[6]....
        /*0090*/ 	.word	0x00000760


	//   ....[7]....
        /*0094*/ 	.word	0x00000780


	//   ....[8]....
        /*0098*/ 	.word	0x000007a0


	//   ....[9]....
        /*009c*/ 	.word	0x000007c0


	//----- nvinfo : EIATTR_VRC_CTA_INIT_COUNT
	.align		4
.L_62:
        /*00a0*/ 	.byte	0x02, 0x4a
	.zero		1
	.zero		1


	//----- nvinfo : EIATTR_EXIT_INSTR_OFFSETS
	.align		4
        /*00a4*/ 	.byte	0x04, 0x1c
        /*00a6*/ 	.short	(.L_64 - .L_63)


	//   ....[0]....
.L_63:
        /*00a8*/ 	.word	0x00000690


	//   ....[1]....
        /*00ac*/ 	.word	0x000007d0


	//   ....[2]....
        /*00b0*/ 	.word	0x00000830


	//----- nvinfo : EIATTR_CRS_STACK_SIZE
	.align		4
.L_64:
        /*00b4*/ 	.byte	0x04, 0x1e
        /*00b6*/ 	.short	(.L_66 - .L_65)
.L_65:
        /*00b8*/ 	.word	0x00000000


	//----- nvinfo : EIATTR_CBANK_PARAM_SIZE
	.align		4
.L_66:
        /*00bc*/ 	.byte	0x03, 0x19
        /*00be*/ 	.short	0x0014


	//----- nvinfo : EIATTR_PARAM_CBANK
	.align		4
        /*00c0*/ 	.byte	0x04, 0x0a
        /*00c2*/ 	.short	(.L_68 - .L_67)
	.align		4
.L_67:
        /*00c4*/ 	.word	index@(.nv.constant0._Z29sum_reduction_warp_intrinsicsPKfPfi)
        /*00c8*/ 	.short	0x0380
        /*00ca*/ 	.short	0x0014


	//----- nvinfo : EIATTR_SW_WAR
	.align		4
.L_68:
        /*00cc*/ 	.byte	0x04, 0x36
        /*00ce*/ 	.short	(.L_70 - .L_69)
.L_69:
        /*00d0*/ 	.word	0x00000008
.L_70:


//--------------------- .nv.info._Z23count_non_zero_elemets2PKiPii --------------------------
	.section	.nv.info._Z23count_non_zero_elemets2PKiPii,"",@"SHT_CUDA_INFO"
	.sectionflags	@""
	.align	4


	//----- nvinfo : EIATTR_CUDA_API_VERSION
	.align		4
        /*0000*/ 	.byte	0x04, 0x37
        /*0002*/ 	.short	(.L_72 - .L_71)
.L_71:
        /*0004*/ 	.word	0x00000082


	//----- nvinfo : EIATTR_KPARAM_INFO
	.align		4
.L_72:
        /*0008*/ 	.byte	0x04, 0x17
        /*000a*/ 	.short	(.L_74 - .L_73)
.L_73:
        /*000c*/ 	.word	0x00000000
        /*0010*/ 	.short	0x0002
        /*0012*/ 	.short	0x0010
        /*0014*/ 	.byte	0x00, 0xf0, 0x11, 0x00


	//----- nvinfo : EIATTR_KPARAM_INFO
	.align		4
.L_74:
        /*0018*/ 	.byte	0x04, 0x17
        /*001a*/ 	.short	(.L_76 - .L_75)
.L_75:
        /*001c*/ 	.word	0x00000000
        /*0020*/ 	.short	0x0001
        /*0022*/ 	.short	0x0008
        /*0024*/ 	.byte	0x00, 0xf5, 0x21, 0x00


	//----- nvinfo : EIATTR_KPARAM_INFO
	.align		4
.L_76:
        /*0028*/ 	.byte	0x04, 0x17
        /*002a*/ 	.short	(.L_78 - .L_77)
.L_77:
        /*002c*/ 	.word	0x00000000
        /*0030*/ 	.short	0x0000
        /*0032*/ 	.short	0x0000
        /*0034*/ 	.byte	0x00, 0xf5, 0x21, 0x00


	//----- nvinfo : EIATTR_SPARSE_MMA_MASK
	.align		4
.L_78:
        /*0038*/ 	.byte	0x03, 0x50
        /*003a*/ 	.short	0x0000


	//----- nvinfo : EIATTR_MAXREG_COUNT
	.align		4
        /*003c*/ 	.byte	0x03, 0x1b
        /*003e*/ 	.short	0x00ff


	//----- nvinfo : EIATTR_NUM_BARRIERS
	.align		4
        /*0040*/ 	.byte	0x02, 0x4c
        /*0042*/ 	.byte	0x01
	.zero		1


	//----- nvinfo : EIATTR_MERCURY_ISA_VERSION
	.align		4
        /*0044*/ 	.byte	0x03, 0x5f
        /*0046*/ 	.short	0x0101


	//----- nvinfo : EIATTR_VRC_CTA_INIT_COUNT
	.align		4
        /*0048*/ 	.byte	0x02, 0x4a
	.zero		1
	.zero		1


	//----- nvinfo : EIATTR_EXIT_INSTR_OFFSETS
	.align		4
        /*004c*/ 	.byte	0x04, 0x1c
        /*004e*/ 	.short	(.L_80 - .L_79)


	//   ....[0]....
.L_79:
        /*0050*/ 	.word	0x00000230


	//   ....[1]....
        /*0054*/ 	.word	0x000003d0


	//   ....[2]....
        /*0058*/ 	.word	0x00000450


	//----- nvinfo : EIATTR_CBANK_PARAM_SIZE
	.align		4
.L_80:
        /*005c*/ 	.byte	0x03, 0x19
        /*005e*/ 	.short	0x0014


	//----- nvinfo : EIATTR_PARAM_CBANK
	.align		4
        /*0060*/ 	.byte	0x04, 0x0a
        /*0062*/ 	.short	(.L_82 - .L_81)
	.align		4
.L_81:
        /*0064*/ 	.word	index@(.nv.constant0._Z23count_non_zero_elemets2PKiPii)
        /*0068*/ 	.short	0x0380
        /*006a*/ 	.short	0x0014


	//----- nvinfo : EIATTR_SW_WAR
	.align		4
.L_82:
        /*006c*/ 	.byte	0x04, 0x36
        /*006e*/ 	.short	(.L_84 - .L_83)
.L_83:
        /*0070*/ 	.word	0x00000008
.L_84:


//--------------------- .nv.info._Z23count_non_Zero_elementsPKiPii --------------------------
	.section	.nv.info._Z23count_non_Zero_elementsPKiPii,"",@"SHT_CUDA_INFO"
	.sectionflags	@""
	.align	4


	//----- nvinfo : EIATTR_CUDA_API_VERSION
	.align		4
        /*0000*/ 	.byte	0x04, 0x37
        /*0002*/ 	.short	(.L_86 - .L_85)
.L_85:
        /*0004*/ 	.word	0x00000082


	//----- nvinfo : EIATTR_KPARAM_INFO
	.align		4
.L_86:
        /*0008*/ 	.byte	0x04, 0x17
        /*000a*/ 	.short	(.L_88 - .L_87)
.L_87:
        /*000c*/ 	.word	0x00000000
        /*0010*/ 	.short	0x0002
        /*0012*/ 	.short	0x0010
        /*0014*/ 	.byte	0x00, 0xf0, 0x11, 0x00


	//----- nvinfo : EIATTR_KPARAM_INFO
	.align		4
.L_88:
        /*0018*/ 	.byte	0x04, 0x17
        /*001a*/ 	.short	(.L_90 - .L_89)
.L_89:
        /*001c*/ 	.word	0x00000000
        /*0020*/ 	.short	0x0001
        /*0022*/ 	.short	0x0008
        /*0024*/ 	.byte	0x00, 0xf5, 0x21, 0x00


	//----- nvinfo : EIATTR_KPARAM_INFO
	.align		4
.L_90:
        /*0028*/ 	.byte	0x04, 0x17
        /*002a*/ 	.short	(.L_92 - .L_91)
.L_91:
        /*002c*/ 	.word	0x00000000
        /*0030*/ 	.short	0x0000
        /*0032*/ 	.short	0x0000
        /*0034*/ 	.byte	0x00, 0xf5, 0x21, 0x00


	//----- nvinfo : EIATTR_SPARSE_MMA_MASK
	.align		4
.L_92:
        /*0038*/ 	.byte	0x03, 0x50
        /*003a*/ 	.short	0x0000


	//----- nvinfo : EIATTR_MAXREG_COUNT
	.align		4
        /*003c*/ 	.byte	0x03, 0x1b
        /*003e*/ 	.short	0x00ff


	//----- nvinfo : EIATTR_NUM_BARRIERS
	.align		4
        /*0040*/ 	.byte	0x02, 0x4c
        /*0042*/ 	.byte	0x01
	.zero		1


	//----- nvinfo : EIATTR_MERCURY_ISA_VERSION
	.align		4
        /*0044*/ 	.byte	0x03, 0x5f
        /*0046*/ 	.short	0x0101


	//----- nvinfo : EIATTR_VRC_CTA_INIT_COUNT
	.align		4
        /*0048*/ 	.byte	0x02, 0x4a
	.zero		1
	.zero		1


	//----- nvinfo : EIATTR_EXIT_INSTR_OFFSETS
	.align		4
        /*004c*/ 	.byte	0x04, 0x1c
        /*004e*/ 	.short	(.L_94 - .L_93)


	//   ....[0]....
.L_93:
        /*0050*/ 	.word	0x00000230


	//   ....[1]....
        /*0054*/ 	.word	0x000002b0


	//----- nvinfo : EIATTR_CBANK_PARAM_SIZE
	.align		4
.L_94:
        /*0058*/ 	.byte	0x03, 0x19
        /*005a*/ 	.short	0x0014


	//----- nvinfo : EIATTR_PARAM_CBANK
	.align		4
        /*005c*/ 	.byte	0x04, 0x0a
        /*005e*/ 	.short	(.L_96 - .L_95)
	.align		4
.L_95:
        /*0060*/ 	.word	index@(.nv.constant0._Z23count_non_Zero_elementsPKiPii)
        /*0064*/ 	.short	0x0380
        /*0066*/ 	.short	0x0014


	//----- nvinfo : EIATTR_SW_WAR
	.align		4
.L_96:
        /*0068*/ 	.byte	0x04, 0x36
        /*006a*/ 	.short	(.L_98 - .L_97)
.L_97:
        /*006c*/ 	.word	0x00000008
.L_98:


//--------------------- .nv.info._Z6warmupv       --------------------------
	.section	.nv.info._Z6warmupv,"",@"SHT_CUDA_INFO"
	.sectionflags	@""
	.align	4


	//----- nvinfo : EIATTR_CUDA_API_VERSION
	.align		4
        /*0000*/ 	.byte	0x04, 0x37
        /*0002*/ 	.short	(.L_100 - .L_99)
.L_99:
        /*0004*/ 	.word	0x00000082


	//----- nvinfo : EIATTR_SPARSE_MMA_MASK
	.align		4
.L_100:
        /*0008*/ 	.byte	0x03, 0x50
        /*000a*/ 	.short	0x0000


	//----- nvinfo : EIATTR_MAXREG_COUNT
	.align		4
        /*000c*/ 	.byte	0x03, 0x1b
        /*000e*/ 	.short	0x00ff


	//----- nvinfo : EIATTR_EXTERNS
	.align		4
        /*0010*/ 	.byte	0x04, 0x0f
        /*0012*/ 	.short	(.L_102 - .L_101)


	//   ....[0]....
	.align		4
.L_101:
        /*0014*/ 	.word	index@(vprintf)


	//----- nvinfo : EIATTR_MERCURY_ISA_VERSION
	.align		4
.L_102:
        /*0018*/ 	.byte	0x03, 0x5f
        /*001a*/ 	.short	0x0101


	//----- nvinfo : EIATTR_VRC_CTA_INIT_COUNT
	.align		4
        /*001c*/ 	.byte	0x02, 0x4a
	.zero		1
	.zero		1


	//----- nvinfo : EIATTR_SYSCALL_OFFSETS
	.align		4
        /*0020*/ 	.byte	0x04, 0x46
        /*0022*/ 	.short	(.L_104 - .L_103)


	//   ....[0]....
.L_103:
        /*0024*/ 	.word	0x000000f0


	//----- nvinfo : EIATTR_EXIT_INSTR_OFFSETS
	.align		4
.L_104:
        /*0028*/ 	.byte	0x04, 0x1c
        /*002a*/ 	.short	(.L_106 - .L_105)


	//   ....[0]....
.L_105:
        /*002c*/ 	.word	0x00000070


	//   ....[1]....
        /*0030*/ 	.word	0x00000100


	//----- nvinfo : EIATTR_CRS_STACK_SIZE
	.align		4
.L_106:
        /*0034*/ 	.byte	0x04, 0x1e
        /*0036*/ 	.short	(.L_108 - .L_107)
.L_107:
        /*0038*/ 	.word	0x00000000


	//----- nvinfo : EIATTR_SW_WAR
	.align		4
.L_108:
        /*003c*/ 	.byte	0x04, 0x36
        /*003e*/ 	.short	(.L_110 - .L_109)
.L_109:
        /*0040*/ 	.word	0x00000008
.L_110:


//--------------------- .nv.callgraph             --------------------------
	.section	.nv.callgraph,"",@"SHT_CUDA_CALLGRAPH"
	.align	4
	.sectionentsize	8
	.align		4
        /*0000*/ 	.word	0x00000000
	.align		4
        /*0004*/ 	.word	0xffffffff
	.align		4
        /*0008*/ 	.word	index@(_Z6warmupv)
	.align		4
        /*000c*/ 	.word	index@(vprintf)
	.align		4
        /*0010*/ 	.word	0x00000000
	.align		4
        /*0014*/ 	.word	0xfffffffe
	.align		4
        /*0018*/ 	.word	0x00000000
	.align		4
        /*001c*/ 	.word	0xfffffffd
	.align		4
        /*0020*/ 	.word	0x00000000
	.align		4
        /*0024*/ 	.word	0xfffffffc


//--------------------- .nv.constant4             --------------------------
	.section	.nv.constant4,"a",@progbits
	.align	8
	.align		8
.nv.constant4:
        /*0000*/ 	.dword	$str
	.align		8
        /*0008*/ 	.dword	vprintf


//--------------------- .text._Z10vectorizedPKiPii --------------------------
	.section	.text._Z10vectorizedPKiPii,"ax",@progbits
	.align	128
        .global         _Z10vectorizedPKiPii
        .type           _Z10vectorizedPKiPii,@function
        .size           _Z10vectorizedPKiPii,(.L_x_34 - _Z10vectorizedPKiPii)
        .other          _Z10vectorizedPKiPii,@"STO_CUDA_ENTRY STV_DEFAULT"
_Z10vectorizedPKiPii:
.text._Z10vectorizedPKiPii:
[----:B------:R-:W-:Y:S01]  /*0000*/  LDC R1, c[0x0][0x37c] ;  /* 0x0000df00ff017b82 */ /* 0x000fe20000000800 */
[----:B------:R-:W0:Y:S01]  /*0010*/  S2R R3, SR_TID.X ;  /* 0x0000000000037919 */ /* 0x000e220000002100 */
[----:B------:R-:W1:Y:S01]  /*0020*/  LDCU UR8, c[0x0][0x390] ;  /* 0x00007200ff0877ac */ /* 0x000e620008000800 */
[----:B------:R-:W-:Y:S01]  /*0030*/  BSSY.RECONVERGENT B2, `(.L_x_0) ;  /* 0x00000d2000027945 */ /* 0x000fe20003800200 */
[----:B------:R-:W-:Y:S01]  /*0040*/  IMAD.MOV.U32 R26, RZ, RZ, RZ ;  /* 0x000000ffff1a7224 */ /* 0x000fe200078e00ff */
[----:B------:R-:W0:Y:S01]  /*0050*/  S2R R0, SR_CTAID.X ;  /* 0x0000000000007919 */ /* 0x000e220000002500 */
[----:B------:R-:W2:Y:S02]  /*0060*/  LDCU UR5, c[0x0][0x360] ;  /* 0x00006c00ff0577ac */ /* 0x000ea40008000800 */
[----:B------:R-:W2:Y:S01]  /*0070*/  LDC R2, c[0x0][0x370] ;  /* 0x0000dc00ff027b82 */ /* 0x000ea20000000800 */
[----:B------:R-:W3:Y:S01]  /*0080*/  LDCU.64 UR6, c[0x0][0x358] ;  /* 0x00006b00ff0677ac */ /* 0x000ee20008000a00 */
[----:B-1----:R-:W-:-:S04]  /*0090*/  USHF.R.S32.HI UR4, URZ, 0x1f, UR8 ;  /* 0x0000001fff047899 */ /* 0x002fc80008011408 */
[----:B------:R-:W-:-:S04]  /*00a0*/  ULEA.HI UR4, UR4, UR8, URZ, 0x2 ;  /* 0x0000000804047291 */ /* 0x000fc8000f8f10ff */
[----:B------:R-:W-:Y:S01]  /*00b0*/  USHF.R.S32.HI UR4, URZ, 0x2, UR4 ;  /* 0x00000002ff047899 */ /* 0x000fe20008011404 */
[----:B--2---:R-:W-:Y:S02]  /*00c0*/  IMAD R22, R2, UR5, RZ ;  /* 0x0000000502167c24 */ /* 0x004fe4000f8e02ff */
[----:B0-----:R-:W-:-:S05]  /*00d0*/  IMAD R23, R0, UR5, R3 ;  /* 0x0000000500177c24 */ /* 0x001fca000f8e0203 */
[----:B------:R-:W-:-:S13]  /*00e0*/  ISETP.GE.AND P0, PT, R23, UR4, PT ;  /* 0x0000000417007c0c */ /* 0x000fda000bf06270 */
[----:B---3--:R-:W-:Y:S05]  /*00f0*/  @P0 BRA `(.L_x_1) ;  /* 0x0000000c00140947 */ /* 0x008fea0003800000 */
[----:B------:R-:W0:Y:S01]  /*0100*/  I2F.U32.RP R9, R22 ;  /* 0x0000001600097306 */ /* 0x000e220000209000 */
[--C-:B------:R-:W-:Y:S01]  /*0110*/  IMAD.IADD R6, R23, 0x1, R22.reuse ;  /* 0x0000000117067824 */ /* 0x100fe200078e0216 */
[----:B------:R-:W-:Y:S01]  /*0120*/  ISETP.NE.U32.AND P2, PT, R22, RZ, PT ;  /* 0x000000ff1600720c */ /* 0x000fe20003f45070 */
[----:B------:R-:W-:Y:S01]  /*0130*/  IMAD.MOV R11, RZ, RZ, -R22 ;  /* 0x000000ffff0b7224 */ /* 0x000fe200078e0a16 */
[----:B------:R-:W-:Y:S01]  /*0140*/  BSSY.RECONVERGENT B1, `(.L_x_2) ;  /* 0x00000b4000017945 */ /* 0x000fe20003800200 */
[----:B------:R-:W-:Y:S01]  /*0150*/  IMAD.MOV.U32 R26, RZ, RZ, RZ ;  /* 0x000000ffff1a7224 */ /* 0x000fe200078e00ff */
[C---:B------:R-:W-:Y:S01]  /*0160*/  ISETP.GE.AND P0, PT, R6.reuse, UR4, PT ;  /* 0x0000000406007c0c */ /* 0x040fe2000bf06270 */
[----:B------:R-:W-:Y:S01]  /*0170*/  IMAD.MOV.U32 R27, RZ, RZ, R23 ;  /* 0x000000ffff1b7224 */ /* 0x000fe200078e0017 */
[----:B------:R-:W-:Y:S02]  /*0180*/  VIMNMX R7, PT, PT, R6, UR4, !PT ;  /* 0x0000000406077c48 */ /* 0x000fe4000ffe0100 */
[----:B------:R-:W-:-:S04]  /*0190*/  SEL R8, RZ, 0x1, P0 ;  /* 0x00000001ff087807 */ /* 0x000fc80000000000 */
[----:B------:R-:W-:Y:S01]  /*01a0*/  IADD3 R7, PT, PT, R7, -R6, -R8 ;  /* 0x8000000607077210 */ /* 0x000fe20007ffe808 */
[----:B0-----:R-:W0:Y:S02]  /*01b0*/  MUFU.RCP R9, R9 ;  /* 0x0000000900097308 */ /* 0x001e240000001000 */
[----:B0-----:R-:W-:-:S06]  /*01c0*/  VIADD R4, R9, 0xffffffe ;  /* 0x0ffffffe09047836 */ /* 0x001fcc0000000000 */
[----:B------:R0:W1:Y:S02]  /*01d0*/  F2I.FTZ.U32.TRUNC.NTZ R5, R4 ;  /* 0x0000000400057305 */ /* 0x000064000021f000 */
[----:B0-----:R-:W-:Y:S02]  /*01e0*/  IMAD.MOV.U32 R4, RZ, RZ, RZ ;  /* 0x000000ffff047224 */ /* 0x001fe400078e00ff */
[----:B-1----:R-:W-:-:S04]  /*01f0*/  IMAD R11, R11, R5, RZ ;  /* 0x000000050b0b7224 */ /* 0x002fc800078e02ff */
[----:B------:R-:W-:-:S06]  /*0200*/  IMAD.HI.U32 R10, R5, R11, R4 ;  /* 0x0000000b050a7227 */ /* 0x000fcc00078e0004 */
[----:B------:R-:W-:-:S04]  /*0210*/  IMAD.HI.U32 R5, R10, R7, RZ ;  /* 0x000000070a057227 */ /* 0x000fc800078e00ff */
[----:B------:R-:W-:-:S04]  /*0220*/  IMAD.MOV R4, RZ, RZ, -R5 ;  /* 0x000000ffff047224 */ /* 0x000fc800078e0a05 */
[----:B------:R-:W-:-:S05]  /*0230*/  IMAD R7, R22, R4, R7 ;  /* 0x0000000416077224 */ /* 0x000fca00078e0207 */
[----:B------:R-:W-:-:S13]  /*0240*/  ISETP.GE.U32.AND P0, PT, R7, R22, PT ;  /* 0x000000160700720c */ /* 0x000fda0003f06070 */
[----:B------:R-:W-:Y:S02]  /*0250*/  @P0 IMAD.IADD R7, R7, 0x1, -R22 ;  /* 0x0000000107070824 */ /* 0x000fe400078e0a16 */
[----:B------:R-:W-:-:S03]  /*0260*/  @P0 VIADD R5, R5, 0x1 ;  /* 0x0000000105050836 */ /* 0x000fc60000000000 */
[----:B------:R-:W-:-:S13]  /*0270*/  ISETP.GE.U32.AND P1, PT, R7, R22, PT ;  /* 0x000000160700720c */ /* 0x000fda0003f26070 */
[----:B------:R-:W-:Y:S01]  /*0280*/  @P1 VIADD R5, R5, 0x1 ;  /* 0x0000000105051836 */ /* 0x000fe20000000000 */
[----:B------:R-:W-:-:S05]  /*0290*/  @!P2 LOP3.LUT R5, RZ, R22, RZ, 0x33, !PT ;  /* 0x00000016ff05a212 */ /* 0x000fca00078e33ff */
[----:B------:R-:W-:-:S05]  /*02a0*/  IMAD.IADD R5, R8, 0x1, R5 ;  /* 0x0000000108057824 */ /* 0x000fca00078e0205 */
[C---:B------:R-:W-:Y:S01]  /*02b0*/  ISETP.GE.U32.AND P0, PT, R5.reuse, 0x3, PT ;  /* 0x000000030500780c */ /* 0x040fe20003f06070 */
[----:B------:R-:W-:-:S05]  /*02c0*/  VIADD R5, R5, 0x1 ;  /* 0x0000000105057836 */ /* 0x000fca0000000000 */
[----:B------:R-:W-:-:S07]  /*02d0*/  LOP3.LUT R21, R5, 0x3, RZ, 0xc0, !PT ;  /* 0x0000000305157812 */ /* 0x000fce00078ec0ff */
[----:B------:R-:W-:Y:S05]  /*02e0*/  @!P0 BRA `(.L_x_3) ;  /* 0x0000000800648947 */ /* 0x000fea0003800000 */
[----:B------:R-:W-:Y:S01]  /*02f0*/  LOP3.LUT R5, R5, 0xfffffffc, RZ, 0xc0, !PT ;  /* 0xfffffffc05057812 */ /* 0x000fe200078ec0ff */
[----:B------:R-:W0:Y:S01]  /*0300*/  LDC.64 R24, c[0x0][0x380] ;  /* 0x0000e000ff187b82 */ /* 0x000e220000000a00 */
[----:B------:R-:W-:Y:S01]  /*0310*/  BSSY.RELIABLE B0, `(.L_x_4) ;  /* 0x0000082000007945 */ /* 0x000fe20003800100 */
[----:B------:R-:W-:Y:S02]  /*0320*/  IMAD.MOV.U32 R26, RZ, RZ, RZ ;  /* 0x000000ffff1a7224 */ /* 0x000fe400078e00ff */
[----:B------:R-:W-:Y:S02]  /*0330*/  IMAD.MOV R20, RZ, RZ, -R5 ;  /* 0x000000ffff147224 */ /* 0x000fe400078e0a05 */
[----:B------:R-:W-:-:S03]  /*0340*/  IMAD.MOV.U32 R27, RZ, RZ, R23 ;  /* 0x000000ffff1b7224 */ /* 0x000fc600078e0017 */
[----:B------:R-:W-:-:S13]  /*0350*/  ISETP.GE.AND P0, PT, R20, RZ, PT ;  /* 0x000000ff1400720c */ /* 0x000fda0003f06270 */
[----:B------:R-:W-:Y:S05]  /*0360*/  @P0 BRA `(.L_x_5) ;  /* 0x0000000400f00947 */ /* 0x000fea0003800000 */
[----:B------:R-:W-:Y:S01]  /*0370*/  IMAD.MOV R4, RZ, RZ, -R20 ;  /* 0x000000ffff047224 */ /* 0x000fe200078e0a14 */
[----:B------:R-:W-:Y:S01]  /*0380*/  BSSY.RECONVERGENT B3, `(.L_x_6) ;  /* 0x000004d000037945 */ /* 0x000fe20003800200 */
[----:B------:R-:W-:-:S03]  /*0390*/  PLOP3.LUT P0, PT, PT, PT, PT, 0x80, 0x8 ;  /* 0x000000000008781c */ /* 0x000fc60003f0f070 */
[----:B------:R-:W-:-:S13]  /*03a0*/  ISETP.GT.AND P1, PT, R4, 0xc, PT ;  /* 0x0000000c0400780c */ /* 0x000fda0003f24270 */
[----:B------:R-:W-:Y:S05]  /*03b0*/  @!P1 BRA `(.L_x_7) ;  /* 0x0000000400249947 */ /* 0x000fea0003800000 */
[----:B------:R-:W-:-:S13]  /*03c0*/  PLOP3.LUT P0, PT, PT, PT, PT, 0x8, 0x80 ;  /* 0x000000000080781c */ /* 0x000fda0003f0e170 */
.L_x_8:
[----:B------:R-:W1:Y:S02]  /*03d0*/  LDC.64 R28, c[0x0][0x380] ;  /* 0x0000e000ff1c7b82 */ /* 0x000e640000000a00 */
[----:B-1----:R-:W-:-:S05]  /*03e0*/  IMAD.WIDE R10, R27, 0x10, R28 ;  /* 0x000000101b0a7825 */ /* 0x002fca00078e021c */
[----:B------:R-:W2:Y:S01]  /*03f0*/  LDG.E.128.CONSTANT R12, desc[UR6][R10.64] ;  /* 0x000000060a0c7981 */ /* 0x000ea2000c1e9d00 */
[----:B------:R-:W-:-:S05]  /*0400*/  IMAD.WIDE R8, R22, 0x10, R10 ;  /* 0x0000001016087825 */ /* 0x000fca00078e020a */
[----:B------:R-:W3:Y:S01]  /*0410*/  LDG.E.128.CONSTANT R16, desc[UR6][R8.64] ;  /* 0x0000000608107981 */ /* 0x000ee2000c1e9d00 */
[----:B------:R-:W-:-:S05]  /*0420*/  IMAD.WIDE R6, R22, 0x10, R8 ;  /* 0x0000001016067825 */ /* 0x000fca00078e0208 */
[----:B------:R-:W4:Y:S01]  /*0430*/  LDG.E.128.CONSTANT R8, desc[UR6][R6.64] ;  /* 0x0000000606087981 */ /* 0x000f22000c1e9d00 */
[----:B------:R-:W-:-:S06]  /*0440*/  IMAD.WIDE R4, R22, 0x10, R6 ;  /* 0x0000001016047825 */ /* 0x000fcc00078e0206 */
[----:B------:R-:W5:Y:S01]  /*0450*/  LDG.E.128.CONSTANT R4, desc[UR6][R4.64] ;  /* 0x0000000604047981 */ /* 0x000f62000c1e9d00 */
[----:B------:R-:W-:Y:S01]  /*0460*/  IMAD R27, R22, 0x4, R27 ;  /* 0x00000004161b7824 */ /* 0x000fe200078e021b */
[----:B--2---:R-:W-:-:S04]  /*0470*/  IADD3 R12, PT, PT, R13, R12, R26 ;  /* 0x0000000c0d0c7210 */ /* 0x004fc80007ffe01a */
[----:B------:R-:W-:-:S04]  /*0480*/  IADD3 R12, PT, PT, R15, R12, R14 ;  /* 0x0000000c0f0c7210 */ /* 0x000fc80007ffe00e */
[----:B---3--:R-:W-:-:S04]  /*0490*/  IADD3 R12, PT, PT, R17, R16, R12 ;  /* 0x00000010110c7210 */ /* 0x008fc80007ffe00c */
[----:B------:R-:W-:Y:S01]  /*04a0*/  IADD3 R18, PT, PT, R19, R12, R18 ;  /* 0x0000000c13127210 */ /* 0x000fe20007ffe012 */
[----:B------:R-:W-:-:S03]  /*04b0*/  IMAD.WIDE R12, R27, 0x10, R28 ;  /* 0x000000101b0c7825 */ /* 0x000fc600078e021c */
[----:B----4-:R-:W-:Y:S02]  /*04c0*/  IADD3 R8, PT, PT, R9, R8, R18 ;  /* 0x0000000809087210 */ /* 0x010fe40007ffe012 */
[----:B------:R-:W2:Y:S02]  /*04d0*/  LDG.E.128.CONSTANT R16, desc[UR6][R12.64] ;  /* 0x000000060c107981 */ /* 0x000ea4000c1e9d00 */
[----:B------:R-:W-:Y:S01]  /*04e0*/  IADD3 R10, PT, PT, R11, R8, R10 ;  /* 0x000000080b0a7210 */ /* 0x000fe20007ffe00a */
[----:B------:R-:W-:-:S03]  /*04f0*/  IMAD.WIDE R8, R22, 0x10, R12 ;  /* 0x0000001016087825 */ /* 0x000fc600078e020c */
[----:B-----5:R-:W-:Y:S02]  /*0500*/  IADD3 R4, PT, PT, R5, R4, R10 ;  /* 0x0000000405047210 */ /* 0x020fe40007ffe00a */
[----:B------:R1:W3:Y:S02]  /*0510*/  LDG.E.128.CONSTANT R12, desc[UR6][R8.64] ;  /* 0x00000006080c7981 */ /* 0x0002e4000c1e9d00 */
[----:B------:R-:W-:Y:S01]  /*0520*/  IADD3 R26, PT, PT, R7, R4, R6 ;  /* 0x00000004071a7210 */ /* 0x000fe20007ffe006 */
[----:B-1----:R-:W-:-:S05]  /*0530*/  IMAD.WIDE R8, R22, 0x10, R8 ;  /* 0x0000001016087825 */ /* 0x002fca00078e0208 */
[----:B------:R-:W4:Y:S01]  /*0540*/  LDG.E.128.CONSTANT R4, desc[UR6][R8.64] ;  /* 0x0000000608047981 */ /* 0x000f22000c1e9d00 */
[----:B------:R-:W-:-:S06]  /*0550*/  IMAD.WIDE R10, R22, 0x10, R8 ;  /* 0x00000010160a7825 */ /* 0x000fcc00078e0208 */
[----:B------:R-:W5:Y:S01]  /*0560*/  LDG.E.128.CONSTANT R8, desc[UR6][R10.64] ;  /* 0x000000060a087981 */ /* 0x000f62000c1e9d00 */
[----:B------:R-:W-:Y:S01]  /*0570*/  IMAD R27, R22, 0x4, R27 ;  /* 0x00000004161b7824 */ /* 0x000fe200078e021b */
[----:B--2---:R-:W-:-:S04]  /*0580*/  IADD3 R16, PT, PT, R17, R16, R26 ;  /* 0x0000001011107210 */ /* 0x004fc80007ffe01a */
[----:B------:R-:W-:Y:S01]  /*0590*/  IADD3 R16, PT, PT, R19, R16, R18 ;  /* 0x0000001013107210 */ /* 0x000fe20007ffe012 */
[----:B------:R-:W-:-:S03]  /*05a0*/  IMAD.WIDE R18, R27, 0x10, R28 ;  /* 0x000000101b127825 */ /* 0x000fc600078e021c */
[----:B---3--:R-:W-:-:S04]  /*05b0*/  IADD3 R12, PT, PT, R13, R12, R16 ;  /* 0x0000000c0d0c7210 */ /* 0x008fc80007ffe010 */
[----:B------:R-:W-:-:S04]  /*05c0*/  IADD3 R12, PT, PT, R15, R12, R14 ;  /* 0x0000000c0f0c7210 */ /* 0x000fc80007ffe00e */
[----:B----4-:R-:W-:Y:S02]  /*05d0*/  IADD3 R4, PT, PT, R5, R4, R12 ;  /* 0x0000000405047210 */ /* 0x010fe40007ffe00c */
[----:B------:R1:W2:Y:S02]  /*05e0*/  LDG.E.128.CONSTANT R12, desc[UR6][R18.64] ;  /* 0x00000006120c7981 */ /* 0x0002a4000c1e9d00 */
[----:B------:R-:W-:-:S04]  /*05f0*/  IADD3 R4, PT, PT, R7, R4, R6 ;  /* 0x0000000407047210 */ /* 0x000fc80007ffe006 */
[----:B-----5:R-:W-:Y:S01]  /*0600*/  IADD3 R8, PT, PT, R9, R8, R4 ;  /* 0x0000000809087210 */ /* 0x020fe20007ffe004 */
[----:B-1----:R-:W-:-:S05]  /*0610*/  IMAD.WIDE R18, R22, 0x10, R18 ;  /* 0x0000001016127825 */ /* 0x002fca00078e0212 */
[----:B------:R-:W3:Y:S01]  /*0620*/  LDG.E.128.CONSTANT R4, desc[UR6][R18.64] ;  /* 0x0000000612047981 */ /* 0x000ee2000c1e9d00 */
[----:B------:R-:W-:Y:S01]  /*0630*/  IMAD.WIDE R16, R22, 0x10, R18 ;  /* 0x0000001016107825 */ /* 0x000fe200078e0212 */
[----:B------:R-:W-:-:S03]  /*0640*/  IADD3 R26, PT, PT, R11, R8, R10 ;  /* 0x000000080b1a7210 */ /* 0x000fc60007ffe00a */
[C---:B------:R-:W-:Y:S02]  /*0650*/  IMAD.WIDE R8, R22.reuse, 0x10, R16 ;  /* 0x0000001016087825 */ /* 0x040fe400078e0210 */
[----:B------:R-:W4:Y:S04]  /*0660*/  LDG.E.128.CONSTANT R16, desc[UR6][R16.64] ;  /* 0x0000000610107981 */ /* 0x000f28000c1e9d00 */
[----:B------:R-:W5:Y:S01]  /*0670*/  LDG.E.128.CONSTANT R8, desc[UR6][R8.64] ;  /* 0x0000000608087981 */ /* 0x000f62000c1e9d00 */
[----:B------:R-:W-:-:S04]  /*0680*/  IMAD R27, R22, 0x4, R27 ;  /* 0x00000004161b7824 */ /* 0x000fc800078e021b */
[----:B------:R-:W-:Y:S01]  /*0690*/  IMAD.WIDE R28, R27, 0x10, R28 ;  /* 0x000000101b1c7825 */ /* 0x000fe200078e021c */
[----:B--2---:R-:W-:-:S04]  /*06a0*/  IADD3 R12, PT, PT, R13, R12, R26 ;  /* 0x0000000c0d0c7210 */ /* 0x004fc80007ffe01a */
[----:B------:R-:W-:-:S04]  /*06b0*/  IADD3 R12, PT, PT, R15, R12, R14 ;  /* 0x0000000c0f0c7210 */ /* 0x000fc80007ffe00e */
[----:B---3--:R-:W-:-:S04]  /*06c0*/  IADD3 R4, PT, PT, R5, R4, R12 ;  /* 0x0000000405047210 */ /* 0x008fc80007ffe00c */
[----:B------:R-:W-:Y:S02]  /*06d0*/  IADD3 R12, PT, PT, R7, R4, R6 ;  /* 0x00000004070c7210 */ /* 0x000fe40007ffe006 */
[----:B------:R1:W2:Y:S02]  /*06e0*/  LDG.E.128.CONSTANT R4, desc[UR6][R28.64] ;  /* 0x000000061c047981 */ /* 0x0002a4000c1e9d00 */
[----:B----4-:R-:W-:-:S04]  /*06f0*/  IADD3 R12, PT, PT, R17, R16, R12 ;  /* 0x00000010110c7210 */ /* 0x010fc80007ffe00c */
[----:B------:R-:W-:Y:S01]  /*0700*/  IADD3 R18, PT, PT, R19, R12, R18 ;  /* 0x0000000c13127210 */ /* 0x000fe20007ffe012 */
[----:B-1----:R-:W-:-:S03]  /*0710*/  IMAD.WIDE R28, R22, 0x10, R28 ;  /* 0x00000010161c7825 */ /* 0x002fc600078e021c */
[----:B-----5:R-:W-:Y:S02]  /*0720*/  IADD3 R8, PT, PT, R9, R8, R18 ;  /* 0x0000000809087210 */ /* 0x020fe40007ffe012 */
[----:B------:R1:W3:Y:S02]  /*0730*/  LDG.E.128.CONSTANT R12, desc[UR6][R28.64] ;  /* 0x000000061c0c7981 */ /* 0x0002e4000c1e9d00 */
[----:B------:R-:W-:Y:S01]  /*0740*/  IADD3 R26, PT, PT, R11, R8, R10 ;  /* 0x000000080b1a7210 */ /* 0x000fe20007ffe00a */
[----:B-1----:R-:W-:-:S05]  /*0750*/  IMAD.WIDE R28, R22, 0x10, R28 ;  /* 0x00000010161c7825 */ /* 0x002fca00078e021c */
[----:B------:R-:W4:Y:S01]  /*0760*/  LDG.E.128.CONSTANT R8, desc[UR6][R28.64] ;  /* 0x000000061c087981 */ /* 0x000f22000c1e9d00 */
[----:B------:R-:W-:-:S06]  /*0770*/  IMAD.WIDE R16, R22, 0x10, R28 ;  /* 0x0000001016107825 */ /* 0x000fcc00078e021c */
[----:B------:R-:W5:Y:S01]  /*0780*/  LDG.E.128.CONSTANT R16, desc[UR6][R16.64] ;  /* 0x0000000610107981 */ /* 0x000f62000c1e9d00 */
[----:B------:R-:W-:Y:S01]  /*0790*/  VIADD R20, R20, 0x10 ;  /* 0x0000001014147836 */ /* 0x000fe20000000000 */
[----:B------:R-:W-:-:S04]  /*07a0*/  LEA R27, R22, R27, 0x2 ;  /* 0x0000001b161b7211 */ /* 0x000fc800078e10ff */
[----:B------:R-:W-:Y:S02]  /*07b0*/  ISETP.GE.AND P1, PT, R20, -0xc, PT ;  /* 0xfffffff41400780c */ /* 0x000fe40003f26270 */
[----:B--2---:R-:W-:-:S04]  /*07c0*/  IADD3 R4, PT, PT, R5, R4, R26 ;  /* 0x0000000405047210 */ /* 0x004fc80007ffe01a */
[----:B------:R-:W-:-:S04]  /*07d0*/  IADD3 R4, PT, PT, R7, R4, R6 ;  /* 0x0000000407047210 */ /* 0x000fc80007ffe006 */
[----:B---3--:R-:W-:-:S04]  /*07e0*/  IADD3 R4, PT, PT, R13, R12, R4 ;  /* 0x0000000c0d047210 */ /* 0x008fc80007ffe004 */
[----:B------:R-:W-:-:S04]  /*07f0*/  IADD3 R4, PT, PT, R15, R4, R14 ;  /* 0x000000040f047210 */ /* 0x000fc80007ffe00e */
[----:B----4-:R-:W-:-:S04]  /*0800*/  IADD3 R4, PT, PT, R9, R8, R4 ;  /* 0x0000000809047210 */ /* 0x010fc80007ffe004 */
[----:B------:R-:W-:-:S04]  /*0810*/  IADD3 R4, PT, PT, R11, R4, R10 ;  /* 0x000000040b047210 */ /* 0x000fc80007ffe00a */
[----:B-----5:R-:W-:-:S04]  /*0820*/  IADD3 R4, PT, PT, R17, R16, R4 ;  /* 0x0000001011047210 */ /* 0x020fc80007ffe004 */
[----:B------:R-:W-:Y:S01]  /*0830*/  IADD3 R26, PT, PT, R19, R4, R18 ;  /* 0x00000004131a7210 */ /* 0x000fe20007ffe012 */
[----:B------:R-:W-:Y:S06]  /*0840*/  @!P1 BRA `(.L_x_8) ;  /* 0xfffffff800e09947 */ /* 0x000fec000383ffff */
.L_x_7:
[----:B------:R-:W-:Y:S05]  /*0850*/  BSYNC.RECONVERGENT B3 ;  /* 0x0000000000037941 */ /* 0x000fea0003800200 */
.L_x_6:
[----:B------:R-:W-:Y:S01]  /*0860*/  IMAD.MOV R4, RZ, RZ, -R20 ;  /* 0x000000ffff047224 */ /* 0x000fe200078e0a14 */
[----:B------:R-:W-:Y:S04]  /*0870*/  BSSY.RECONVERGENT B3, `(.L_x_9) ;  /* 0x0000028000037945 */ /* 0x000fe80003800200 */
[----:B------:R-:W-:-:S13]  /*0880*/  ISETP.GT.AND P1, PT, R4, 0x4, PT ;  /* 0x000000040400780c */ /* 0x000fda0003f24270 */
[----:B------:R-:W-:Y:S05]  /*0890*/  @!P1 BRA `(.L_x_10) ;  /* 0x0000000000949947 */ /* 0x000fea0003800000 */
[----:B------:R-:W1:Y:S02]  /*08a0*/  LDC.64 R28, c[0x0][0x380] ;  /* 0x0000e000ff1c7b82 */ /* 0x000e640000000a00 */
[----:B-1----:R-:W-:-:S05]  /*08b0*/  IMAD.WIDE R10, R27, 0x10, R28 ;  /* 0x000000101b0a7825 */ /* 0x002fca00078e021c */
[----:B------:R-:W2:Y:S01]  /*08c0*/  LDG.E.128.CONSTANT R12, desc[UR6][R10.64] ;  /* 0x000000060a0c7981 */ /* 0x000ea2000c1e9d00 */
[----:B------:R-:W-:-:S05]  /*08d0*/  IMAD.WIDE R6, R22, 0x10, R10 ;  /* 0x0000001016067825 */ /* 0x000fca00078e020a */
[----:B------:R-:W3:Y:S01]  /*08e0*/  LDG.E.128.CONSTANT R16, desc[UR6][R6.64] ;  /* 0x0000000606107981 */ /* 0x000ee2000c1e9d00 */
[----:B------:R-:W-:-:S04]  /*08f0*/  IMAD.WIDE R8, R22, 0x10, R6 ;  /* 0x0000001016087825 */ /* 0x000fc800078e0206 */
        /* <DEDUP_REMOVED lines=20> */
[----:B------:R-:W-:Y:S01]  /*0a40*/  PLOP3.LUT P0, PT, PT, PT, PT, 0x8, 0x80 ;  /* 0x000000000080781c */ /* 0x000fe20003f0e170 */
[----:B------:R-:W-:Y:S02]  /*0a50*/  VIADD R20, R20, 0x8 ;  /* 0x0000000814147836 */ /* 0x000fe40000000000 */
[----:B------:R-:W-:Y:S01]  /*0a60*/  IMAD R27, R22, 0x4, R27 ;  /* 0x00000004161b7824 */ /* 0x000fe200078e021b */
[----:B--2---:R-:W-:-:S04]  /*0a70*/  IADD3 R12, PT, PT, R13, R12, R26 ;  /* 0x0000000c0d0c7210 */ /* 0x004fc80007ffe01a */
[----:B------:R-:W-:-:S04]  /*0a80*/  IADD3 R12, PT, PT, R15, R12, R14 ;  /* 0x0000000c0f0c7210 */ /* 0x000fc80007ffe00e */
[----:B---3--:R-:W-:-:S04]  /*0a90*/  IADD3 R8, PT, PT, R9, R8, R12 ;  /* 0x0000000809087210 */ /* 0x008fc80007ffe00c */
[----:B------:R-:W-:-:S04]  /*0aa0*/  IADD3 R8, PT, PT, R11, R8, R10 ;  /* 0x000000080b087210 */ /* 0x000fc80007ffe00a */
[----:B----4-:R-:W-:-:S04]  /*0ab0*/  IADD3 R4, PT, PT, R5, R4, R8 ;  /* 0x0000000405047210 */ /* 0x010fc80007ffe008 */
[----:B------:R-:W-:-:S04]  /*0ac0*/  IADD3 R4, PT, PT, R7, R4, R6 ;  /* 0x0000000407047210 */ /* 0x000fc80007ffe006 */
[----:B-----5:R-:W-:-:S04]  /*0ad0*/  IADD3 R4, PT, PT, R17, R16, R4 ;  /* 0x0000001011047210 */ /* 0x020fc80007ffe004 */
[----:B------:R-:W-:-:S07]  /*0ae0*/  IADD3 R26, PT, PT, R19, R4, R18 ;  /* 0x00000004131a7210 */ /* 0x000fce0007ffe012 */
.L_x_10:
[----:B------:R-:W-:Y:S05]  /*0af0*/  BSYNC.RECONVERGENT B3 ;  /* 0x0000000000037941 */ /* 0x000fea0003800200 */
.L_x_9:
[----:B------:R-:W-:-:S13]  /*0b00*/  ISETP.NE.OR P0, PT, R20, RZ, P0 ;  /* 0x000000ff1400720c */ /* 0x000fda0000705670 */
[----:B------:R-:W-:Y:S05]  /*0b10*/  @!P0 BREAK.RELIABLE B0 ;  /* 0x0000000000008942 */ /* 0x000fea0003800100 */
[----:B------:R-:W-:Y:S05]  /*0b20*/  @!P0 BRA `(.L_x_3) ;  /* 0x0000000000548947 */ /* 0x000fea0003800000 */
.L_x_5:
[----:B------:R-:W-:Y:S05]  /*0b30*/  BSYNC.RELIABLE B0 ;  /* 0x0000000000007941 */ /* 0x000fea0003800100 */
.L_x_4:
[----:B0-----:R-:W-:-:S05]  /*0b40*/  IMAD.WIDE R28, R27, 0x10, R24 ;  /* 0x000000101b1c7825 */ /* 0x001fca00078e0218 */
[----:B------:R0:W2:Y:S02]  /*0b50*/  LDG.E.128.CONSTANT R4, desc[UR6][R28.64] ;  /* 0x000000061c047981 */ /* 0x0000a4000c1e9d00 */
[----:B0-----:R-:W-:-:S05]  /*0b60*/  IMAD.WIDE R28, R22, 0x10, R28 ;  /* 0x00000010161c7825 */ /* 0x001fca00078e021c */
[----:B------:R0:W3:Y:S02]  /*0b70*/  LDG.E.128.CONSTANT R8, desc[UR6][R28.64] ;  /* 0x000000061c087981 */ /* 0x0000e4000c1e9d00 */
[----:B0-----:R-:W-:-:S05]  /*0b80*/  IMAD.WIDE R28, R22, 0x10, R28 ;  /* 0x00000010161c7825 */ /* 0x001fca00078e021c */
[----:B------:R-:W4:Y:S01]  /*0b90*/  LDG.E.128.CONSTANT R12, desc[UR6][R28.64] ;  /* 0x000000061c0c7981 */ /* 0x000f22000c1e9d00 */
[----:B------:R-:W-:-:S06]  /*0ba0*/  IMAD.WIDE R16, R22, 0x10, R28 ;  /* 0x0000001016107825 */ /* 0x000fcc00078e021c */
[----:B------:R-:W5:Y:S01]  /*0bb0*/  LDG.E.128.CONSTANT R16, desc[UR6][R16.64] ;  /* 0x0000000610107981 */ /* 0x000f62000c1e9d00 */
[----:B------:R-:W-:Y:S02]  /*0bc0*/  VIADD R20, R20, 0x4 ;  /* 0x0000000414147836 */ /* 0x000fe40000000000 */
[----:B------:R-:W-:-:S03]  /*0bd0*/  IMAD R27, R22, 0x4, R27 ;  /* 0x00000004161b7824 */ /* 0x000fc600078e021b */
[----:B------:R-:W-:Y:S02]  /*0be0*/  ISETP.NE.AND P0, PT, R20, RZ, PT ;  /* 0x000000ff1400720c */ /* 0x000fe40003f05270 */
        /* <DEDUP_REMOVED lines=8> */
[----:B------:R-:W-:Y:S06]  /*0c70*/  @P0 BRA `(.L_x_4) ;  /* 0xfffffffc00b00947 */ /* 0x000fec000383ffff */
.L_x_3:
[----:B------:R-:W-:Y:S05]  /*0c80*/  BSYNC.RECONVERGENT B1 ;  /* 0x0000000000017941 */ /* 0x000fea0003800200 */
.L_x_2:
[----:B------:R-:W-:-:S13]  /*0c90*/  ISETP.NE.AND P0, PT, R21, RZ, PT ;  /* 0x000000ff1500720c */ /* 0x000fda0003f05270 */
[----:B------:R-:W-:Y:S05]  /*0ca0*/  @!P0 BRA `(.L_x_1) ;  /* 0x0000000000288947 */ /* 0x000fea0003800000 */
[----:B------:R-:W1:Y:S01]  /*0cb0*/  LDC.64 R8, c[0x0][0x380] ;  /* 0x0000e000ff087b82 */ /* 0x000e620000000a00 */
[----:B------:R-:W-:-:S07]  /*0cc0*/  IMAD.MOV R21, RZ, RZ, -R21 ;  /* 0x000000ffff157224 */ /* 0x000fce00078e0a15 */
.L_x_11:
[----:B-1----:R-:W-:-:S06]  /*0cd0*/  IMAD.WIDE R4, R27, 0x10, R8 ;  /* 0x000000101b047825 */ /* 0x002fcc00078e0208 */
[----:B------:R-:W2:Y:S01]  /*0ce0*/  LDG.E.128.CONSTANT R4, desc[UR6][R4.64] ;  /* 0x0000000604047981 */ /* 0x000ea2000c1e9d00 */
[----:B------:R-:W-:Y:S02]  /*0cf0*/  VIADD R21, R21, 0x1 ;  /* 0x0000000115157836 */ /* 0x000fe40000000000 */
[----:B------:R-:W-:-:S03]  /*0d00*/  IMAD.IADD R27, R22, 0x1, R27 ;  /* 0x00000001161b7824 */ /* 0x000fc600078e021b */
[----:B------:R-:W-:Y:S02]  /*0d10*/  ISETP.NE.AND P0, PT, R21, RZ, PT ;  /* 0x000000ff1500720c */ /* 0x000fe40003f05270 */
[----:B--2---:R-:W-:-:S04]  /*0d20*/  IADD3 R26, PT, PT, R5, R4, R26 ;  /* 0x00000004051a7210 */ /* 0x004fc80007ffe01a */
[----:B------:R-:W-:-:S07]  /*0d30*/  IADD3 R26, PT, PT, R7, R26, R6 ;  /* 0x0000001a071a7210 */ /* 0x000fce0007ffe006 */
[----:B------:R-:W-:Y:S05]  /*0d40*/  @P0 BRA `(.L_x_11) ;  /* 0xfffffffc00e00947 */ /* 0x000fea000383ffff */
.L_x_1:
[----:B------:R-:W-:Y:S05]  /*0d50*/  BSYNC.RECONVERGENT B2 ;  /* 0x0000000000027941 */ /* 0x000fea0003800200 */
.L_x_0:
[----:B------:R-:W-:Y:S05]  /*0d60*/  WARPSYNC.ALL ;  /* 0x0000000000007948 */ /* 0x000fea0003800000 */
[----:B------:R-:W-:Y:S01]  /*0d70*/  IMAD.SHL.U32 R4, R22, 0x4, RZ ;  /* 0x0000000416047824 */ /* 0x000fe200078e00ff */
[----:B------:R-:W-:Y:S03]  /*0d80*/  BSSY.RECONVERGENT B0, `(.L_x_12) ;  /* 0x0000041000007945 */ /* 0x000fe60003800200 */
[----:B------:R-:W-:-:S05]  /*0d90*/  IMAD R5, R4, UR4, R23 ;  /* 0x0000000404057c24 */ /* 0x000fca000f8e0217 */
[----:B------:R-:W-:-:S13]  /*0da0*/  ISETP.GE.AND P0, PT, R5, UR8, PT ;  /* 0x0000000805007c0c */ /* 0x000fda000bf06270 */
[----:B------:R-:W-:Y:S05]  /*0db0*/  @P0 BRA `(.L_x_13) ;  /* 0x0000000000f40947 */ /* 0x000fea0003800000 */
[----:B------:R-:W1:Y:S01]  /*0dc0*/  I2F.U32.RP R8, R22 ;  /* 0x0000001600087306 */ /* 0x000e620000209000 */
[----:B------:R-:W-:Y:S01]  /*0dd0*/  IMAD R7, R2, UR4, RZ ;  /* 0x0000000402077c24 */ /* 0x000fe2000f8e02ff */
[----:B------:R-:W-:Y:S01]  /*0de0*/  IADD3 R13, PT, PT, RZ, -R22, RZ ;  /* 0x80000016ff0d7210 */ /* 0x000fe20007ffe0ff */
[----:B------:R-:W-:Y:S01]  /*0df0*/  BSSY.RECONVERGENT B1, `(.L_x_14) ;  /* 0x000002a000017945 */ /* 0x000fe20003800200 */
[----:B------:R-:W-:Y:S01]  /*0e00*/  ISETP.NE.U32.AND P3, PT, R22, RZ, PT ;  /* 0x000000ff1600720c */ /* 0x000fe20003f65070 */
[----:B------:R-:W-:-:S04]  /*0e10*/  IMAD R7, R7, 0x4, R2 ;  /* 0x0000000407077824 */ /* 0x000fc800078e0202 */
[----:B------:R-:W-:-:S04]  /*0e20*/  IMAD.IADD R2, R7, 0x1, R0 ;  /* 0x0000000107027824 */ /* 0x000fc800078e0200 */
[----:B------:R-:W-:Y:S01]  /*0e30*/  IMAD R2, R2, UR5, R3 ;  /* 0x0000000502027c24 */ /* 0x000fe2000f8e0203 */
[----:B-1----:R-:W1:Y:S04]  /*0e40*/  MUFU.RCP R8, R8 ;  /* 0x0000000800087308 */ /* 0x002e680000001000 */
[----:B------:R-:W-:-:S05]  /*0e50*/  VIMNMX R9, PT, PT, R2, UR8, !PT ;  /* 0x0000000802097c48 */ /* 0x000fca000ffe0100 */
[----:B------:R-:W-:-:S04]  /*0e60*/  IMAD.IADD R9, R9, 0x1, -R2 ;  /* 0x0000000109097824 */ /* 0x000fc800078e0a02 */
[C---:B------:R-:W-:Y:S01]  /*0e70*/  VIADD R11, R9.reuse, 0xffffffff ;  /* 0xffffffff090b7836 */ /* 0x040fe20000000000 */
[----:B------:R-:W-:Y:S01]  /*0e80*/  ISETP.NE.AND P0, PT, R9, RZ, PT ;  /* 0x000000ff0900720c */ /* 0x000fe20003f05270 */
[----:B-1----:R-:W-:-:S04]  /*0e90*/  VIADD R6, R8, 0xffffffe ;  /* 0x0ffffffe08067836 */ /* 0x002fc80000000000 */
[----:B------:R1:W2:Y:S08]  /*0ea0*/  F2I.FTZ.U32.TRUNC.NTZ R7, R6 ;  /* 0x0000000600077305 */ /* 0x0002b0000021f000 */
[----:B------:R-:W-:Y:S02]  /*0eb0*/  @!P0 IMAD.MOV R11, RZ, RZ, R9 ;  /* 0x000000ffff0b8224 */ /* 0x000fe400078e0209 */
[----:B-1----:R-:W-:-:S02]  /*0ec0*/  IMAD.MOV.U32 R6, RZ, RZ, RZ ;  /* 0x000000ffff067224 */ /* 0x002fc400078e00ff */
[----:B--2---:R-:W-:-:S04]  /*0ed0*/  IMAD R13, R13, R7, RZ ;  /* 0x000000070d0d7224 */ /* 0x004fc800078e02ff */
[----:B------:R-:W-:-:S06]  /*0ee0*/  IMAD.HI.U32 R2, R7, R13, R6 ;  /* 0x0000000d07027227 */ /* 0x000fcc00078e0006 */
[----:B------:R-:W-:-:S04]  /*0ef0*/  IMAD.HI.U32 R7, R2, R11, RZ ;  /* 0x0000000b02077227 */ /* 0x000fc800078e00ff */
[----:B------:R-:W-:-:S04]  /*0f00*/  IMAD.MOV R2, RZ, RZ, -R7 ;  /* 0x000000ffff027224 */ /* 0x000fc800078e0a07 */
[----:B------:R-:W-:Y:S01]  /*0f10*/  IMAD R11, R22, R2, R11 ;  /* 0x00000002160b7224 */ /* 0x000fe200078e020b */
[----:B------:R-:W-:-:S04]  /*0f20*/  SEL R2, RZ, 0x1, !P0 ;  /* 0x00000001ff027807 */ /* 0x000fc80004000000 */
[----:B------:R-:W-:-:S13]  /*0f30*/  ISETP.GE.U32.AND P1, PT, R11, R22, PT ;  /* 0x000000160b00720c */ /* 0x000fda0003f26070 */
[----:B------:R-:W-:Y:S02]  /*0f40*/  @P1 IMAD.IADD R11, R11, 0x1, -R22 ;  /* 0x000000010b0b1824 */ /* 0x000fe400078e0a16 */
[----:B------:R-:W-:-:S03]  /*0f50*/  @P1 VIADD R7, R7, 0x1 ;  /* 0x0000000107071836 */ /* 0x000fc60000000000 */
[----:B------:R-:W-:-:S13]  /*0f60*/  ISETP.GE.U32.AND P2, PT, R11, R22, PT ;  /* 0x000000160b00720c */ /* 0x000fda0003f46070 */
[----:B------:R-:W-:Y:S01]  /*0f70*/  @P2 VIADD R7, R7, 0x1 ;  /* 0x0000000107072836 */ /* 0x000fe20000000000 */
[----:B------:R-:W-:-:S05]  /*0f80*/  @!P3 LOP3.LUT R7, RZ, R22, RZ, 0x33, !PT ;  /* 0x00000016ff07b212 */ /* 0x000fca00078e33ff */
[----:B------:R-:W-:-:S05]  /*0f90*/  IMAD.IADD R2, R2, 0x1, R7 ;  /* 0x0000000102027824 */ /* 0x000fca00078e0207 */
[C---:B------:R-:W-:Y:S02]  /*0fa0*/  LOP3.LUT R6, R2.reuse, 0x3, RZ, 0xc0, !PT ;  /* 0x0000000302067812 */ /* 0x040fe400078ec0ff */
[----:B------:R-:W-:Y:S02]  /*0fb0*/  ISETP.GE.U32.AND P1, PT, R2, 0x3, PT ;  /* 0x000000030200780c */ /* 0x000fe40003f26070 */
[----:B------:R-:W-:-:S13]  /*0fc0*/  ISETP.NE.AND P0, PT, R6, 0x3, PT ;  /* 0x000000030600780c */ /* 0x000fda0003f05270 */
[----:B------:R-:W-:Y:S05]  /*0fd0*/  @!P0 BRA `(.L_x_15) ;  /* 0x00000000002c8947 */ /* 0x000fea0003800000 */
[----:B------:R-:W1:Y:S01]  /*0fe0*/  LDC.64 R8, c[0x0][0x380] ;  /* 0x0000e000ff087b82 */ /* 0x000e620000000a00 */
[----:B------:R-:W-:-:S05]  /*0ff0*/  VIADD R2, R2, 0x1 ;  /* 0x0000000102027836 */ /* 0x000fca0000000000 */
[----:B------:R-:W-:-:S05]  /*1000*/  LOP3.LUT R2, R2, 0x3, RZ, 0xc0, !PT ;  /* 0x0000000302027812 */ /* 0x000fca00078ec0ff */
[----:B------:R-:W-:-:S07]  /*1010*/  IMAD.MOV R2, RZ, RZ, -R2 ;  /* 0x000000ffff027224 */ /* 0x000fce00078e0a02 */
.L_x_16:
[----:B-1----:R-:W-:-:S06]  /*1020*/  IMAD.WIDE R6, R5, 0x4, R8 ;  /* 0x0000000405067825 */ /* 0x002fcc00078e0208 */
[----:B------:R-:W2:Y:S01]  /*1030*/  LDG.E.CONSTANT R7, desc[UR6][R6.64] ;  /* 0x0000000606077981 */ /* 0x000ea2000c1e9900 */
[----:B------:R-:W-:Y:S02]  /*1040*/  VIADD R2, R2, 0x1 ;  /* 0x0000000102027836 */ /* 0x000fe40000000000 */
[----:B------:R-:W-:-:S03]  /*1050*/  IMAD.IADD R5, R22, 0x1, R5 ;  /* 0x0000000116057824 */ /* 0x000fc600078e0205 */
[----:B------:R-:W-:Y:S01]  /*1060*/  ISETP.NE.AND P0, PT, R2, RZ, PT ;  /* 0x000000ff0200720c */ /* 0x000fe20003f05270 */
[----:B--2---:R-:W-:-:S12]  /*1070*/  IMAD.IADD R26, R7, 0x1, R26 ;  /* 0x00000001071a7824 */ /* 0x004fd800078e021a */
[----:B------:R-:W-:Y:S05]  /*1080*/  @P0 BRA `(.L_x_16) ;  /* 0xfffffffc00e40947 */ /* 0x000fea000383ffff */
.L_x_15:
[----:B------:R-:W-:Y:S05]  /*1090*/  BSYNC.RECONVERGENT B1 ;  /* 0x0000000000017941 */ /* 0x000fea0003800200 */
.L_x_14:
[----:B------:R-:W-:Y:S05]  /*10a0*/  @!P1 BRA `(.L_x_13) ;  /* 0x0000000000389947 */ /* 0x000fea0003800000 */
.L_x_17:
[----:B------:R-:W1:Y:S02]  /*10b0*/  LDC.64 R6, c[0x0][0x380] ;  /* 0x0000e000ff067b82 */ /* 0x000e640000000a00 */
[----:B-1----:R-:W-:-:S04]  /*10c0*/  IMAD.WIDE R12, R5, 0x4, R6 ;  /* 0x00000004050c7825 */ /* 0x002fc800078e0206 */
[C---:B------:R-:W-:Y:S02]  /*10d0*/  IMAD.WIDE R6, R22.reuse, 0x4, R12 ;  /* 0x0000000416067825 */ /* 0x040fe400078e020c */
[----:B------:R-:W2:Y:S02]  /*10e0*/  LDG.E.CONSTANT R12, desc[UR6][R12.64] ;  /* 0x000000060c0c7981 */ /* 0x000ea4000c1e9900 */
[C---:B------:R-:W-:Y:S02]  /*10f0*/  IMAD.WIDE R8, R22.reuse, 0x4, R6 ;  /* 0x0000000416087825 */ /* 0x040fe400078e0206 */
[----:B------:R-:W2:Y:S02]  /*1100*/  LDG.E.CONSTANT R7, desc[UR6][R6.64] ;  /* 0x0000000606077981 */ /* 0x000ea4000c1e9900 */
[----:B------:R-:W-:Y:S02]  /*1110*/  IMAD.WIDE R10, R22, 0x4, R8 ;  /* 0x00000004160a7825 */ /* 0x000fe400078e0208 */
[----:B------:R-:W3:Y:S04]  /*1120*/  LDG.E.CONSTANT R9, desc[UR6][R8.64] ;  /* 0x0000000608097981 */ /* 0x000ee8000c1e9900 */
[----:B------:R-:W3:Y:S01]  /*1130*/  LDG.E.CONSTANT R10, desc[UR6][R10.64] ;  /* 0x000000060a0a7981 */ /* 0x000ee2000c1e9900 */
[----:B------:R-:W-:-:S04]  /*1140*/  IADD3 R5, PT, PT, R4, R5, RZ ;  /* 0x0000000504057210 */ /* 0x000fc80007ffe0ff */
[----:B------:R-:W-:Y:S02]  /*1150*/  ISETP.GE.AND P0, PT, R5, UR8, PT ;  /* 0x0000000805007c0c */ /* 0x000fe4000bf06270 */
[----:B--2---:R-:W-:-:S04]  /*1160*/  IADD3 R26, PT, PT, R7, R12, R26 ;  /* 0x0000000c071a7210 */ /* 0x004fc80007ffe01a */
[----:B---3--:R-:W-:-:S07]  /*1170*/  IADD3 R26, PT, PT, R10, R9, R26 ;  /* 0x000000090a1a7210 */ /* 0x008fce0007ffe01a */
[----:B------:R-:W-:Y:S05]  /*1180*/  @!P0 BRA `(.L_x_17) ;  /* 0xfffffffc00c88947 */ /* 0x000fea000383ffff */
.L_x_13:
[----:B------:R-:W-:Y:S05]  /*1190*/  BSYNC.RECONVERGENT B0 ;  /* 0x0000000000007941 */ /* 0x000fea0003800200 */
.L_x_12:
[----:B------:R-:W1:Y:S01]  /*11a0*/  SHFL.DOWN PT, R5, R26, 0x10, 0x1f ;  /* 0x0a001f001a057f89 */ /* 0x000e6200000e0000 */
[C---:B------:R-:W-:Y:S02]  /*11b0*/  LOP3.LUT P0, R6, R3.reuse, 0x1f, RZ, 0xc0, !PT ;  /* 0x0000001f03067812 */ /* 0x040fe4000780c0ff */
[----:B------:R-:W-:-:S11]  /*11c0*/  ISETP.GT.U32.AND P1, PT, R3, 0x1f, PT ;  /* 0x0000001f0300780c */ /* 0x000fd60003f24070 */
[----:B------:R-:W2:Y:S01]  /*11d0*/  @!P0 S2R R11, SR_CgaCtaId ;  /* 0x00000000000b8919 */ /* 0x000ea20000008800 */
[----:B------:R-:W-:Y:S01]  /*11e0*/  @!P0 MOV R8, 0x400 ;  /* 0x0000040000088802 */ /* 0x000fe20000000f00 */
[----:B-1----:R-:W-:-:S05]  /*11f0*/  IMAD.IADD R5, R5, 0x1, R26 ;  /* 0x0000000105057824 */ /* 0x002fca00078e021a */
[----:B------:R-:W1:Y:S01]  /*1200*/  SHFL.DOWN PT, R2, R5, 0x8, 0x1f ;  /* 0x09001f0005027f89 */ /* 0x000e6200000e0000 */
[----:B--2---:R-:W-:-:S04]  /*1210*/  @!P0 LEA R8, R11, R8, 0x18 ;  /* 0x000000080b088211 */ /* 0x004fc800078ec0ff */
[----:B------:R-:W-:Y:S01]  /*1220*/  @!P0 LEA.HI R8, R3, R8, RZ, 0x1d ;  /* 0x0000000803088211 */ /* 0x000fe200078fe8ff */
[----:B-1----:R-:W-:-:S05]  /*1230*/  IMAD.IADD R2, R5, 0x1, R2 ;  /* 0x0000000105027824 */ /* 0x002fca00078e0202 */
[----:B------:R-:W1:Y:S02]  /*1240*/  SHFL.DOWN PT, R7, R2, 0x4, 0x1f ;  /* 0x08801f0002077f89 */ /* 0x000e6400000e0000 */
[----:B-1----:R-:W-:-:S05]  /*1250*/  IMAD.IADD R7, R2, 0x1, R7 ;  /* 0x0000000102077824 */ /* 0x002fca00078e0207 */
[----:B------:R-:W1:Y:S02]  /*1260*/  SHFL.DOWN PT, R4, R7, 0x2, 0x1f ;  /* 0x08401f0007047f89 */ /* 0x000e6400000e0000 */
[----:B-1----:R-:W-:-:S05]  /*1270*/  IMAD.IADD R4, R7, 0x1, R4 ;  /* 0x0000000107047824 */ /* 0x002fca00078e0204 */
[----:B------:R-:W1:Y:S02]  /*1280*/  SHFL.DOWN PT, R9, R4, 0x1, 0x1f ;  /* 0x08201f0004097f89 */ /* 0x000e6400000e0000 */
[----:B-1----:R-:W-:-:S05]  /*1290*/  IMAD.IADD R9, R4, 0x1, R9 ;  /* 0x0000000104097824 */ /* 0x002fca00078e0209 */
[----:B------:R1:W-:Y:S01]  /*12a0*/  @!P0 STS [R8], R9 ;  /* 0x0000000908008388 */ /* 0x0003e20000000800 */
[----:B------:R-:W-:Y:S06]  /*12b0*/  BAR.SYNC.DEFER_BLOCKING 0x0 ;  /* 0x0000000000007b1d */ /* 0x000fec0000010000 */
[----:B------:R-:W-:Y:S05]  /*12c0*/  @P1 EXIT ;  /* 0x000000000000194d */ /* 0x000fea0003800000 */
[----:B------:R-:W-:-:S06]  /*12d0*/  USHF.R.U32.HI UR4, URZ, 0x5, UR5 ;  /* 0x00000005ff047899 */ /* 0x000fcc0008011605 */
[----:B------:R-:W-:-:S13]  /*12e0*/  ISETP.GE.U32.AND P0, PT, R3, UR4, PT ;  /* 0x0000000403007c0c */ /* 0x000fda000bf06070 */
[----:B------:R-:W2:Y:S01]  /*12f0*/  @!P0 S2R R5, SR_CgaCtaId ;  /* 0x0000000000058919 */ /* 0x000ea20000008800 */
[----:B------:R-:W-:-:S04]  /*1300*/  @!P0 MOV R2, 0x400 ;  /* 0x0000040000028802 */ /* 0x000fc80000000f00 */
[----:B--2---:R-:W-:Y:S01]  /*1310*/  @!P0 LEA R5, R5, R2, 0x18 ;  /* 0x0000000205058211 */ /* 0x004fe200078ec0ff */
[----:B------:R-:W-:-:S04]  /*1320*/  IMAD.MOV.U32 R2, RZ, RZ, RZ ;  /* 0x000000ffff027224 */ /* 0x000fc800078e00ff */
[----:B------:R-:W-:-:S06]  /*1330*/  @!P0 IMAD R6, R6, 0x4, R5 ;  /* 0x0000000406068824 */ /* 0x000fcc00078e0205 */
[----:B------:R-:W2:Y:S02]  /*1340*/  @!P0 LDS R6, [R6] ;  /* 0x0000000006068984 */ /* 0x000ea40000000800 */
[----:B--2---:R-:W-:Y:S02]  /*1350*/  @!P0 I2FP.F32.S32 R2, R6 ;  /* 0x0000000600028245 */ /* 0x004fe40000201400 */
[----:B------:R-:W-:-:S04]  /*1360*/  ISETP.NE.AND P0, PT, R3, RZ, PT ;  /* 0x000000ff0300720c */ /* 0x000fc80003f05270 */
[----:B------:R-:W2:Y:S02]  /*1370*/  F2I.TRUNC.NTZ R2, R2 ;  /* 0x0000000200027305 */ /* 0x000ea4000020f100 */
[----:B--2---:R-:W2:Y:S02]  /*1380*/  SHFL.DOWN PT, R5, R2, 0x10, 0x1f ;  /* 0x0a001f0002057f89 */ /* 0x004ea400000e0000 */
[----:B--2---:R-:W-:-:S05]  /*1390*/  IMAD.IADD R5, R2, 0x1, R5 ;  /* 0x0000000102057824 */ /* 0x004fca00078e0205 */
[----:B------:R-:W2:Y:S02]  /*13a0*/  SHFL.DOWN PT, R4, R5, 0x8, 0x1f ;  /* 0x09001f0005047f89 */ /* 0x000ea400000e0000 */
[----:B--2---:R-:W-:-:S05]  /*13b0*/  IMAD.IADD R4, R5, 0x1, R4 ;  /* 0x0000000105047824 */ /* 0x004fca00078e0204 */
[----:B------:R-:W2:Y:S02]  /*13c0*/  SHFL.DOWN PT, R7, R4, 0x4, 0x1f ;  /* 0x08801f0004077f89 */ /* 0x000ea400000e0000 */
[----:B--2---:R-:W-:-:S05]  /*13d0*/  IMAD.IADD R7, R4, 0x1, R7 ;  /* 0x0000000104077824 */ /* 0x004fca00078e0207 */
[----:B-1----:R-:W1:Y:S02]  /*13e0*/  SHFL.DOWN PT, R8, R7, 0x2, 0x1f ;  /* 0x08401f0007087f89 */ /* 0x002e6400000e0000 */
[----:B-1----:R-:W-:-:S05]  /*13f0*/  IMAD.IADD R8, R7, 0x1, R8 ;  /* 0x0000000107087824 */ /* 0x002fca00078e0208 */
[----:B------:R1:W2:Y:S01]  /*1400*/  SHFL.DOWN PT, R9, R8, 0x1, 0x1f ;  /* 0x08201f0008097f89 */ /* 0x0002a200000e0000 */
[----:B------:R-:W-:Y:S05]  /*1410*/  @P0 EXIT ;  /* 0x000000000000094d */ /* 0x000fea0003800000 */
[----:B------:R-:W3:Y:S01]  /*1420*/  LDC.64 R2, c[0x0][0x388] ;  /* 0x0000e200ff027b82 */ /* 0x000ee20000000a00 */
[----:B--2---:R-:W-:Y:S02]  /*1430*/  IMAD.IADD R9, R8, 0x1, R9 ;  /* 0x0000000108097824 */ /* 0x004fe400078e0209 */
[----:B---3--:R-:W-:-:S05]  /*1440*/  IMAD.WIDE.U32 R2, R0, 0x4, R2 ;  /* 0x0000000400027825 */ /* 0x008fca00078e0002 */
[----:B------:R-:W-:Y:S01]  /*1450*/  STG.E desc[UR6][R2.64], R9 ;  /* 0x0000000902007986 */ /* 0x000fe2000c101906 */
[----:B------:R-:W-:Y:S05]  /*1460*/  EXIT ;  /* 0x000000000000794d */ /* 0x000fea0003800000 */
.L_x_18:
[----:B------:R-:W-:-:S00]  /*1470*/  BRA `(.L_x_18) ;  /* 0xfffffffc00fc7947 */ /* 0x000fc0000383ffff */
[----:B------:R-:W-:-:S00]  /*1480*/  NOP ;  /* 0x0000000000007918 */ /* 0x000fc00000000000 */
[----:B------:R-:W-:-:S00]  /*1490*/  NOP ;  /* 0x0000000000007918 */ /* 0x000fc00000000000 */
[----:B------:R-:W-:-:S00]  /*14a0*/  NOP ;  /* 0x0000000000007918 */ /* 0x000fc00000000000 */
[----:B------:R-:W-:-:S00]  /*14b0*/  NOP ;  /* 0x0000000000007918 */ /* 0x000fc00000000000 */
[----:B------:R-:W-:-:S00]  /*14c0*/  NOP ;  /* 0x0000000000007918 */ /* 0x000fc00000000000 */
[----:B------:R-:W-:-:S00]  /*14d0*/  NOP ;  /* 0x0000000000007918 */ /* 0x000fc00000000000 */
[----:B------:R-:W-:-:S00]  /*14e0*/  NOP ;  /* 0x0000000000007918 */ /* 0x000fc00000000000 */
[----:B------:R-:W-:-:S00]  /*14f0*/  NOP ;  /* 0x0000000000007918 */ /* 0x000fc00000000000 */
.L_x_34:


//--------------------- .text._Z29sum_reduction_warp_intrinsicsPKfPfi --------------------------
	.section	.text._Z29sum_reduction_warp_intrinsicsPKfPfi,"ax",@progbits
	.align	128
        .global         _Z29sum_reduction_warp_intrinsicsPKfPfi
        .type           _Z29sum_reduction_warp_intrinsicsPKfPfi,@function
        .size           _Z29sum_reduction_warp_intrinsicsPKfPfi,(.L_x_35 - _Z29sum_reduction_warp_intrinsicsPKfPfi)
        .other          _Z29sum_reduction_warp_intrinsicsPKfPfi,@"STO_CUDA_ENTRY STV_DEFAULT"
_Z29sum_reduction_warp_intrinsicsPKfPfi:
.text._Z29sum_reduction_warp_intrinsicsPKfPfi:
[----:B------:R-:W-:Y:S01]  /*0000*/  LDC R1, c[0x0][0x37c] ;  /* 0x0000df00ff017b82 */ /* 0x000fe20000000800 */
[----:B------:R-:W0:Y:S01]  /*0010*/  S2R R0, SR_CTAID.X ;  /* 0x0000000000007919 */ /* 0x000e220000002500 */
[----:B------:R-:W0:Y:S06]  /*0020*/  LDCU UR5, c[0x0][0x360] ;  /* 0x00006c00ff0577ac */ /* 0x000e2c0008000800 */
[----:B------:R-:W1:Y:S01]  /*0030*/  LDC R2, c[0x0][0x370] ;  /* 0x0000dc00ff027b82 */ /* 0x000e620000000800 */
[----:B------:R-:W-:Y:S01]  /*0040*/  BSSY.RECONVERGENT B0, `(.L_x_19) ;  /* 0x0000051000007945 */ /* 0x000fe20003800200 */
[----:B------:R-:W0:Y:S01]  /*0050*/  S2R R3, SR_TID.X ;  /* 0x0000000000037919 */ /* 0x000e220000002100 */
[----:B------:R-:W2:Y:S01]  /*0060*/  LDCU UR4, c[0x0][0x390] ;  /* 0x00007200ff0477ac */ /* 0x000ea20008000800 */
[----:B------:R-:W-:Y:S01]  /*0070*/  IMAD.MOV.U32 R9, RZ, RZ, RZ ;  /* 0x000000ffff097224 */ /* 0x000fe200078e00ff */
[----:B------:R-:W3:Y:S01]  /*0080*/  LDCU.64 UR6, c[0x0][0x358] ;  /* 0x00006b00ff0677ac */ /* 0x000ee20008000a00 */
[----:B0-----:R-:W-:-:S05]  /*0090*/  IMAD R5, R0, UR5, R3 ;  /* 0x0000000500057c24 */ /* 0x001fca000f8e0203 */
[----:B--2---:R-:W-:-:S13]  /*00a0*/  ISETP.GE.AND P0, PT, R5, UR4, PT ;  /* 0x0000000405007c0c */ /* 0x004fda000bf06270 */
[----:B-1-3--:R-:W-:Y:S05]  /*00b0*/  @P0 BRA `(.L_x_20) ;  /* 0x0000000400240947 */ /* 0x00afea0003800000 */
[----:B------:R-:W-:Y:S01]  /*00c0*/  IMAD R2, R2, UR5, RZ ;  /* 0x0000000502027c24 */ /* 0x000fe2000f8e02ff */
[----:B------:R-:W-:Y:S03]  /*00d0*/  BSSY.RECONVERGENT B1, `(.L_x_21) ;  /* 0x000003b000017945 */ /* 0x000fe60003800200 */
[----:B------:R-:W0:Y:S01]  /*00e0*/  I2F.U32.RP R10, R2 ;  /* 0x00000002000a7306 */ /* 0x000e220000209000 */
[C---:B------:R-:W-:Y:S01]  /*00f0*/  IADD3 R4, PT, PT, R2.reuse, R5, RZ ;  /* 0x0000000502047210 */ /* 0x040fe20007ffe0ff */
[----:B------:R-:W-:Y:S01]  /*0100*/  IMAD.MOV R11, RZ, RZ, -R2 ;  /* 0x000000ffff0b7224 */ /* 0x000fe200078e0a02 */
[----:B------:R-:W-:Y:S02]  /*0110*/  ISETP.NE.U32.AND P2, PT, R2, RZ, PT ;  /* 0x000000ff0200720c */ /* 0x000fe40003f45070 */
[C---:B------:R-:W-:Y:S02]  /*0120*/  ISETP.GE.AND P0, PT, R4.reuse, UR4, PT ;  /* 0x0000000404007c0c */ /* 0x040fe4000bf06270 */
[----:B------:R-:W-:-:S02]  /*0130*/  VIMNMX R9, PT, PT, R4, UR4, !PT ;  /* 0x0000000404097c48 */ /* 0x000fc4000ffe0100 */
        /* <DEDUP_REMOVED lines=12> */
[----:B------:R-:W-:Y:S01]  /*0200*/  @P0 IADD3 R9, PT, PT, -R2, R9, RZ ;  /* 0x0000000902090210 */ /* 0x000fe20007ffe1ff */
[----:B------:R-:W-:-:S03]  /*0210*/  @P0 VIADD R7, R7, 0x1 ;  /* 0x0000000107070836 */ /* 0x000fc60000000000 */
[----:B------:R-:W-:Y:S01]  /*0220*/  ISETP.GE.U32.AND P1, PT, R9, R2, PT ;  /* 0x000000020900720c */ /* 0x000fe20003f26070 */
[----:B------:R-:W-:-:S12]  /*0230*/  IMAD.MOV.U32 R9, RZ, RZ, RZ ;  /* 0x000000ffff097224 */ /* 0x000fd800078e00ff */
[----:B------:R-:W-:Y:S01]  /*0240*/  @P1 VIADD R7, R7, 0x1 ;  /* 0x0000000107071836 */ /* 0x000fe20000000000 */
[----:B------:R-:W-:-:S04]  /*0250*/  @!P2 LOP3.LUT R7, RZ, R2, RZ, 0x33, !PT ;  /* 0x00000002ff07a212 */ /* 0x000fc800078e33ff */
[----:B------:R-:W-:-:S04]  /*0260*/  IADD3 R7, PT, PT, R8, R7, RZ ;  /* 0x0000000708077210 */ /* 0x000fc80007ffe0ff */
[C---:B------:R-:W-:Y:S01]  /*0270*/  ISETP.GE.U32.AND P0, PT, R7.reuse, 0x3, PT ;  /* 0x000000030700780c */ /* 0x040fe20003f06070 */
[----:B------:R-:W-:-:S05]  /*0280*/  VIADD R8, R7, 0x1 ;  /* 0x0000000107087836 */ /* 0x000fca0000000000 */
[----:B------:R-:W-:-:S04]  /*0290*/  LOP3.LUT R4, R8, 0x3, RZ, 0xc0, !PT ;  /* 0x0000000308047812 */ /* 0x000fc800078ec0ff */
[----:B------:R-:W-:-:S03]  /*02a0*/  ISETP.NE.AND P1, PT, R4, RZ, PT ;  /* 0x000000ff0400720c */ /* 0x000fc60003f25270 */
[----:B------:R-:W-:Y:S10]  /*02b0*/  @!P0 BRA `(.L_x_22) ;  /* 0x0000000000708947 */ /* 0x000ff40003800000 */
[----:B------:R-:W0:Y:S01]  /*02c0*/  LDC.64 R6, c[0x0][0x380] ;  /* 0x0000e000ff067b82 */ /* 0x000e220000000a00 */
[----:B------:R-:W-:Y:S01]  /*02d0*/  LOP3.LUT R8, R8, 0xfffffffc, RZ, 0xc0, !PT ;  /* 0xfffffffc08087812 */ /* 0x000fe200078ec0ff */
[----:B------:R-:W-:-:S04]  /*02e0*/  HFMA2 R9, -RZ, RZ, 0, 0 ;  /* 0x00000000ff097431 */ /* 0x000fc800000001ff */
[----:B------:R-:W-:-:S07]  /*02f0*/  IMAD.MOV R8, RZ, RZ, -R8 ;  /* 0x000000ffff087224 */ /* 0x000fce00078e0a08 */
.L_x_23:
[----:B0-----:R-:W-:-:S05]  /*0300*/  IMAD.WIDE R10, R5, 0x4, R6 ;  /* 0x00000004050a7825 */ /* 0x001fca00078e0206 */
[----:B------:R-:W2:Y:S01]  /*0310*/  LDG.E R18, desc[UR6][R10.64] ;  /* 0x000000060a127981 */ /* 0x000ea2000c1e1900 */
[----:B------:R-:W-:-:S05]  /*0320*/  IMAD.WIDE R12, R2, 0x4, R10 ;  /* 0x00000004020c7825 */ /* 0x000fca00078e020a */
[----:B------:R-:W3:Y:S01]  /*0330*/  LDG.E R19, desc[UR6][R12.64] ;  /* 0x000000060c137981 */ /* 0x000ee2000c1e1900 */
[----:B------:R-:W-:-:S05]  /*0340*/  IMAD.WIDE R14, R2, 0x4, R12 ;  /* 0x00000004020e7825 */ /* 0x000fca00078e020c */
[----:B------:R-:W4:Y:S01]  /*0350*/  LDG.E R21, desc[UR6][R14.64] ;  /* 0x000000060e157981 */ /* 0x000f22000c1e1900 */
[----:B------:R-:W-:-:S06]  /*0360*/  IMAD.WIDE R16, R2, 0x4, R14 ;  /* 0x0000000402107825 */ /* 0x000fcc00078e020e */
[----:B------:R-:W5:Y:S01]  /*0370*/  LDG.E R16, desc[UR6][R16.64] ;  /* 0x0000000610107981 */ /* 0x000f62000c1e1900 */
[----:B-1----:R-:W-:Y:S01]  /*0380*/  I2FP.F32.S32 R9, R9 ;  /* 0x0000000900097245 */ /* 0x002fe20000201400 */
[----:B------:R-:W-:Y:S01]  /*0390*/  VIADD R8, R8, 0x4 ;  /* 0x0000000408087836 */ /* 0x000fe20000000000 */
[----:B------:R-:W-:-:S04]  /*03a0*/  LEA R5, R2, R5, 0x2 ;  /* 0x0000000502057211 */ /* 0x000fc800078e10ff */
[----:B------:R-:W-:Y:S01]  /*03b0*/  ISETP.NE.AND P0, PT, R8, RZ, PT ;  /* 0x000000ff0800720c */ /* 0x000fe20003f05270 */
[----:B--2---:R-:W-:-:S06]  /*03c0*/  FADD R18, R18, R9 ;  /* 0x0000000912127221 */ /* 0x004fcc0000000000 */
[----:B------:R-:W0:Y:S02]  /*03d0*/  F2I.TRUNC.NTZ R18, R18 ;  /* 0x0000001200127305 */ /* 0x000e24000020f100 */
[----:B0-----:R-:W-:-:S05]  /*03e0*/  I2FP.F32.S32 R20, R18 ;  /* 0x0000001200147245 */ /* 0x001fca0000201400 */
[----:B---3--:R-:W-:-:S06]  /*03f0*/  FADD R19, R19, R20 ;  /* 0x0000001413137221 */ /* 0x008fcc0000000000 */
[----:B------:R-:W0:Y:S02]  /*0400*/  F2I.TRUNC.NTZ R19, R19 ;  /* 0x0000001300137305 */ /* 0x000e24000020f100 */
[----:B0-----:R-:W-:-:S05]  /*0410*/  I2FP.F32.S32 R10, R19 ;  /* 0x00000013000a7245 */ /* 0x001fca0000201400 */
[----:B----4-:R-:W-:-:S06]  /*0420*/  FADD R10, R21, R10 ;  /* 0x0000000a150a7221 */ /* 0x010fcc0000000000 */
[----:B------:R-:W0:Y:S02]  /*0430*/  F2I.TRUNC.NTZ R10, R10 ;  /* 0x0000000a000a7305 */ /* 0x000e24000020f100 */
[----:B0-----:R-:W-:-:S05]  /*0440*/  I2FP.F32.S32 R9, R10 ;  /* 0x0000000a00097245 */ /* 0x001fca0000201400 */
[----:B-----5:R-:W-:-:S06]  /*0450*/  FADD R9, R16, R9 ;  /* 0x0000000910097221 */ /* 0x020fcc0000000000 */
[----:B------:R-:W1:Y:S01]  /*0460*/  F2I.TRUNC.NTZ R9, R9 ;  /* 0x0000000900097305 */ /* 0x000e62000020f100 */
[----:B------:R-:W-:Y:S05]  /*0470*/  @P0 BRA `(.L_x_23) ;  /* 0xfffffffc00a00947 */ /* 0x000fea000383ffff */
.L_x_22:
[----:B------:R-:W-:Y:S05]  /*0480*/  BSYNC.RECONVERGENT B1 ;  /* 0x0000000000017941 */ /* 0x000fea0003800200 */
.L_x_21:
[----:B------:R-:W-:Y:S05]  /*0490*/  @!P1 BRA `(.L_x_20) ;  /* 0x00000000002c9947 */ /* 0x000fea0003800000 */
[----:B------:R-:W0:Y:S01]  /*04a0*/  LDC.64 R6, c[0x0][0x380] ;  /* 0x0000e000ff067b82 */ /* 0x000e220000000a00 */
[----:B------:R-:W-:-:S07]  /*04b0*/  IMAD.MOV R4, RZ, RZ, -R4 ;  /* 0x000000ffff047224 */ /* 0x000fce00078e0a04 */
.L_x_24:
[----:B0-----:R-:W-:-:S06]  /*04c0*/  IMAD.WIDE R10, R5, 0x4, R6 ;  /* 0x00000004050a7825 */ /* 0x001fcc00078e0206 */
[----:B--2---:R-:W2:Y:S01]  /*04d0*/  LDG.E R10, desc[UR6][R10.64] ;  /* 0x000000060a0a7981 */ /* 0x004ea2000c1e1900 */
[----:B-1----:R-:W-:Y:S01]  /*04e0*/  I2FP.F32.S32 R9, R9 ;  /* 0x0000000900097245 */ /* 0x002fe20000201400 */
[----:B------:R-:W-:Y:S01]  /*04f0*/  VIADD R4, R4, 0x1 ;  /* 0x0000000104047836 */ /* 0x000fe20000000000 */
[----:B------:R-:W-:-:S04]  /*0500*/  IADD3 R5, PT, PT, R2, R5, RZ ;  /* 0x0000000502057210 */ /* 0x000fc80007ffe0ff */
[----:B------:R-:W-:Y:S01]  /*0510*/  ISETP.NE.AND P0, PT, R4, RZ, PT ;  /* 0x000000ff0400720c */ /* 0x000fe20003f05270 */
[----:B--2---:R-:W-:-:S06]  /*0520*/  FADD R9, R9, R10 ;  /* 0x0000000a09097221 */ /* 0x004fcc0000000000 */
[----:B------:R-:W2:Y:S06]  /*0530*/  F2I.TRUNC.NTZ R9, R9 ;  /* 0x0000000900097305 */ /* 0x000eac000020f100 */
[----:B------:R-:W-:Y:S05]  /*0540*/  @P0 BRA `(.L_x_24) ;  /* 0xfffffffc00dc0947 */ /* 0x000fea000383ffff */
.L_x_20:
[----:B------:R-:W-:Y:S05]  /*0550*/  BSYNC.RECONVERGENT B0 ;  /* 0x0000000000007941 */ /* 0x000fea0003800200 */
.L_x_19:
[----:B-12---:R-:W0:Y:S01]  /*0560*/  SHFL.DOWN PT, R2, R9, 0x10, 0x1f ;  /* 0x0a001f0009027f89 */ /* 0x006e2200000e0000 */
[C---:B------:R-:W-:Y:S02]  /*0570*/  LOP3.LUT P0, R8, R3.reuse, 0x1f, RZ, 0xc0, !PT ;  /* 0x0000001f03087812 */ /* 0x040fe4000780c0ff */
[----:B------:R-:W-:-:S11]  /*0580*/  ISETP.GT.U32.AND P1, PT, R3, 0x1f, PT ;  /* 0x0000001f0300780c */ /* 0x000fd60003f24070 */
[----:B------:R-:W1:Y:S01]  /*0590*/  @!P0 S2R R10, SR_CgaCtaId ;  /* 0x00000000000a8919 */ /* 0x000e620000008800 */
[----:B0-----:R-:W-:Y:S01]  /*05a0*/  IMAD.IADD R2, R2, 0x1, R9 ;  /* 0x0000000102027824 */ /* 0x001fe200078e0209 */
[----:B------:R-:W-:-:S04]  /*05b0*/  @!P0 MOV R9, 0x400 ;  /* 0x0000040000098802 */ /* 0x000fc80000000f00 */
[----:B------:R-:W0:Y:S01]  /*05c0*/  SHFL.DOWN PT, R5, R2, 0x8, 0x1f ;  /* 0x09001f0002057f89 */ /* 0x000e2200000e0000 */
[----:B-1----:R-:W-:-:S04]  /*05d0*/  @!P0 LEA R10, R10, R9, 0x18 ;  /* 0x000000090a0a8211 */ /* 0x002fc800078ec0ff */
[----:B------:R-:W-:Y:S01]  /*05e0*/  @!P0 LEA.HI R9, R3, R10, RZ, 0x1d ;  /* 0x0000000a03098211 */ /* 0x000fe200078fe8ff */
[----:B0-----:R-:W-:-:S05]  /*05f0*/  IMAD.IADD R5, R2, 0x1, R5 ;  /* 0x0000000102057824 */ /* 0x001fca00078e0205 */
[----:B------:R-:W0:Y:S02]  /*0600*/  SHFL.DOWN PT, R4, R5, 0x4, 0x1f ;  /* 0x08801f0005047f89 */ /* 0x000e2400000e0000 */
[----:B0-----:R-:W-:-:S05]  /*0610*/  IADD3 R4, PT, PT, R5, R4, RZ ;  /* 0x0000000405047210 */ /* 0x001fca0007ffe0ff */
[----:B------:R-:W0:Y:S02]  /*0620*/  SHFL.DOWN PT, R7, R4, 0x2, 0x1f ;  /* 0x08401f0004077f89 */ /* 0x000e2400000e0000 */
[----:B0-----:R-:W-:-:S05]  /*0630*/  IMAD.IADD R7, R4, 0x1, R7 ;  /* 0x0000000104077824 */ /* 0x001fca00078e0207 */
[----:B------:R-:W0:Y:S02]  /*0640*/  SHFL.DOWN PT, R6, R7, 0x1, 0x1f ;  /* 0x08201f0007067f89 */ /* 0x000e2400000e0000 */
[----:B0-----:R-:W-:-:S05]  /*0650*/  IMAD.IADD R2, R7, 0x1, R6 ;  /* 0x0000000107027824 */ /* 0x001fca00078e0206 */
[----:B------:R-:W-:-:S05]  /*0660*/  @!P0 I2FP.F32.S32 R2, R2 ;  /* 0x0000000200028245 */ /* 0x000fca0000201400 */
[----:B------:R0:W-:Y:S01]  /*0670*/  @!P0 STS [R9], R2 ;  /* 0x0000000209008388 */ /* 0x0001e20000000800 */
[----:B------:R-:W-:Y:S06]  /*0680*/  BAR.SYNC.DEFER_BLOCKING 0x0 ;  /* 0x0000000000007b1d */ /* 0x000fec0000010000 */
[----:B------:R-:W-:Y:S05]  /*0690*/  @P1 EXIT ;  /* 0x000000000000194d */ /* 0x000fea0003800000 */
[----:B------:R-:W-:-:S06]  /*06a0*/  USHF.R.U32.HI UR4, URZ, 0x5, UR5 ;  /* 0x00000005ff047899 */ /* 0x000fcc0008011605 */
[----:B------:R-:W-:-:S13]  /*06b0*/  ISETP.GE.U32.AND P0, PT, R3, UR4, PT ;  /* 0x0000000403007c0c */ /* 0x000fda000bf06070 */
[----:B------:R-:W1:Y:S01]  /*06c0*/  @!P0 S2R R5, SR_CgaCtaId ;  /* 0x0000000000058919 */ /* 0x000e620000008800 */
[----:B0-----:R-:W-:-:S04]  /*06d0*/  @!P0 MOV R2, 0x400 ;  /* 0x0000040000028802 */ /* 0x001fc80000000f00 */
[----:B-1----:R-:W-:Y:S02]  /*06e0*/  @!P0 LEA R5, R5, R2, 0x18 ;  /* 0x0000000205058211 */ /* 0x002fe400078ec0ff */
[----:B------:R-:W-:-:S03]  /*06f0*/  MOV R2, RZ ;  /* 0x000000ff00027202 */ /* 0x000fc60000000f00 */
[----:B------:R-:W-:-:S05]  /*0700*/  @!P0 IMAD R8, R8, 0x4, R5 ;  /* 0x0000000408088824 */ /* 0x000fca00078e0205 */
[----:B------:R-:W0:Y:S01]  /*0710*/  @!P0 LDS R2, [R8] ;  /* 0x0000000008028984 */ /* 0x000e220000000800 */
[----:B------:R-:W-:Y:S01]  /*0720*/  ISETP.NE.AND P0, PT, R3, RZ, PT ;  /* 0x000000ff0300720c */ /* 0x000fe20003f05270 */
[----:B0-----:R-:W0:Y:S02]  /*0730*/  F2I.TRUNC.NTZ R2, R2 ;  /* 0x0000000200027305 */ /* 0x001e24000020f100 */
[----:B0-----:R-:W0:Y:S02]  /*0740*/  SHFL.DOWN PT, R5, R2, 0x10, 0x1f ;  /* 0x0a001f0002057f89 */ /* 0x001e2400000e0000 */
[----:B0-----:R-:W-:-:S05]  /*0750*/  IMAD.IADD R5, R2, 0x1, R5 ;  /* 0x0000000102057824 */ /* 0x001fca00078e0205 */
[----:B------:R-:W0:Y:S02]  /*0760*/  SHFL.DOWN PT, R4, R5, 0x8, 0x1f ;  /* 0x09001f0005047f89 */ /* 0x000e2400000e0000 */
[----:B0-----:R-:W-:-:S05]  /*0770*/  IADD3 R4, PT, PT, R5, R4, RZ ;  /* 0x0000000405047210 */ /* 0x001fca0007ffe0ff */
[----:B------:R-:W0:Y:S02]  /*0780*/  SHFL.DOWN PT, R7, R4, 0x4, 0x1f ;  /* 0x08801f0004077f89 */ /* 0x000e2400000e0000 */
[----:B0-----:R-:W-:-:S05]  /*0790*/  IMAD.IADD R7, R4, 0x1, R7 ;  /* 0x0000000104077824 */ /* 0x001fca00078e0207 */
[----:B------:R-:W0:Y:S02]  /*07a0*/  SHFL.DOWN PT, R6, R7, 0x2, 0x1f ;  /* 0x08401f0007067f89 */ /* 0x000e2400000e0000 */
[----:B0-----:R-:W-:-:S05]  /*07b0*/  IMAD.IADD R6, R7, 0x1, R6 ;  /* 0x0000000107067824 */ /* 0x001fca00078e0206 */
[----:B------:R0:W1:Y:S01]  /*07c0*/  SHFL.DOWN PT, R9, R6, 0x1, 0x1f ;  /* 0x08201f0006097f89 */ /* 0x00006200000e0000 */
[----:B------:R-:W-:Y:S05]  /*07d0*/  @P0 EXIT ;  /* 0x000000000000094d */ /* 0x000fea0003800000 */
[----:B------:R-:W2:Y:S01]  /*07e0*/  LDC.64 R2, c[0x0][0x388] ;  /* 0x0000e200ff027b82 */ /* 0x000ea20000000a00 */
[----:B-1----:R-:W-:-:S04]  /*07f0*/  IADD3 R5, PT, PT, R6, R9, RZ ;  /* 0x0000000906057210 */ /* 0x002fc80007ffe0ff */
[----:B------:R-:W-:Y:S01]  /*0800*/  I2FP.F32.S32 R5, R5 ;  /* 0x0000000500057245 */ /* 0x000fe20000201400 */
[----:B--2---:R-:W-:-:S05]  /*0810*/  IMAD.WIDE.U32 R2, R0, 0x4, R2 ;  /* 0x0000000400027825 */ /* 0x004fca00078e0002 */
[----:B------:R-:W-:Y:S01]  /*0820*/  STG.E desc[UR6][R2.64], R5 ;  /* 0x0000000502007986 */ /* 0x000fe2000c101906 */
[----:B------:R-:W-:Y:S05]  /*0830*/  EXIT ;  /* 0x000000000000794d */ /* 0x000fea0003800000 */
.L_x_25:
        /* <DEDUP_REMOVED lines=12> */
.L_x_35:


//--------------------- .text._Z23count_non_zero_elemets2PKiPii --------------------------
	.section	.text._Z23count_non_zero_elemets2PKiPii,"ax",@progbits
	.align	128
        .global         _Z23count_non_zero_elemets2PKiPii
        .type           _Z23count_non_zero_elemets2PKiPii,@function
        .size           _Z23count_non_zero_elemets2PKiPii,(.L_x_36 - _Z23count_non_zero_elemets2PKiPii)
        .other          _Z23count_non_zero_elemets2PKiPii,@"STO_CUDA_ENTRY STV_DEFAULT"
_Z23count_non_zero_elemets2PKiPii:
.text._Z23count_non_zero_elemets2PKiPii:
[----:B------:R-:W-:Y:S01]  /*0000*/  LDC R1, c[0x0][0x37c] ;  /* 0x0000df00ff017b82 */ /* 0x000fe20000000800 */
[----:B------:R-:W0:Y:S01]  /*0010*/  S2R R3, SR_TID.X ;  /* 0x0000000000037919 */ /* 0x000e220000002100 */
[----:B------:R-:W0:Y:S01]  /*0020*/  LDCU UR8, c[0x0][0x360] ;  /* 0x00006c00ff0877ac */ /* 0x000e220008000800 */
[----:B------:R-:W0:Y:S01]  /*0030*/  S2R R0, SR_CTAID.X ;  /* 0x0000000000007919 */ /* 0x000e220000002500 */
[----:B------:R-:W1:Y:S01]  /*0040*/  LDCU UR4, c[0x0][0x390] ;  /* 0x00007200ff0477ac */ /* 0x000e620008000800 */
[----:B------:R-:W2:Y:S01]  /*0050*/  LDCU.64 UR6, c[0x0][0x358] ;  /* 0x00006b00ff0677ac */ /* 0x000ea20008000a00 */
[----:B0-----:R-:W-:-:S05]  /*0060*/  IMAD R7, R0, UR8, R3 ;  /* 0x0000000800077c24 */ /* 0x001fca000f8e0203 */
[----:B-1----:R-:W-:-:S13]  /*0070*/  ISETP.GE.AND P2, PT, R7, UR4, PT ;  /* 0x0000000407007c0c */ /* 0x002fda000bf46270 */
[----:B------:R-:W0:Y:S02]  /*0080*/  @!P2 LDC.64 R4, c[0x0][0x380] ;  /* 0x0000e000ff04ab82 */ /* 0x000e240000000a00 */
[----:B0-----:R-:W-:-:S06]  /*0090*/  @!P2 IMAD.WIDE R4, R7, 0x4, R4 ;  /* 0x000000040704a825 */ /* 0x001fcc00078e0204 */
[----:B--2---:R-:W2:Y:S01]  /*00a0*/  @!P2 LDG.E.CONSTANT R4, desc[UR6][R4.64] ;  /* 0x000000060404a981 */ /* 0x004ea2000c1e9900 */
[----:B------:R-:W0:Y:S01]  /*00b0*/  S2UR UR5, SR_CgaCtaId ;  /* 0x00000000000579c3 */ /* 0x000e220000008800 */
[----:B------:R-:W-:Y:S01]  /*00c0*/  IMAD.U32 R2, RZ, RZ, UR8 ;  /* 0x00000008ff027e24 */ /* 0x000fe2000f8e00ff */
[----:B------:R-:W-:Y:S01]  /*00d0*/  UMOV UR4, 0x400 ;  /* 0x0000040000047882 */ /* 0x000fe20000000000 */
[----:B------:R-:W-:Y:S01]  /*00e0*/  IMAD.MOV.U32 R6, RZ, RZ, RZ ;  /* 0x000000ffff067224 */ /* 0x000fe200078e00ff */
[----:B------:R-:W-:Y:S02]  /*00f0*/  ISETP.GT.U32.AND P0, PT, R3, 0x1f, PT ;  /* 0x0000001f0300780c */ /* 0x000fe40003f04070 */
[----:B------:R-:W-:Y:S01]  /*0100*/  ISETP.GE.U32.AND P3, PT, R2, 0x2, PT ;  /* 0x000000020200780c */ /* 0x000fe20003f66070 */
[----:B0-----:R-:W-:-:S06]  /*0110*/  ULEA UR4, UR5, UR4, 0x18 ;  /* 0x0000000405047291 */ /* 0x001fcc000f8ec0ff */
[----:B------:R-:W-:Y:S02]  /*0120*/  LEA R7, R3, UR4, 0x2 ;  /* 0x0000000403077c11 */ /* 0x000fe4000f8e10ff */
[----:B--2---:R-:W-:-:S04]  /*0130*/  @!P2 ISETP.NE.AND P1, PT, R4, RZ, PT ;  /* 0x000000ff0400a20c */ /* 0x004fc80003f25270 */
[----:B------:R-:W-:-:S05]  /*0140*/  @!P2 SEL R6, RZ, 0x1, !P1 ;  /* 0x00000001ff06a807 */ /* 0x000fca0004800000 */
[----:B------:R0:W-:Y:S01]  /*0150*/  STS [R7], R6 ;  /* 0x0000000607007388 */ /* 0x0001e20000000800 */
[----:B------:R-:W-:Y:S06]  /*0160*/  BAR.SYNC.DEFER_BLOCKING 0x0 ;  /* 0x0000000000007b1d */ /* 0x000fec0000010000 */
[----:B------:R-:W-:Y:S05]  /*0170*/  @!P3 BRA `(.L_x_26) ;  /* 0x00000000002cb947 */ /* 0x000fea0003800000 */
.L_x_27:
[----:B------:R-:W-:-:S04]  /*0180*/  SHF.R.U32.HI R8, RZ, 0x1, R2 ;  /* 0x00000001ff087819 */ /* 0x000fc80000011602 */
[----:B------:R-:W-:-:S13]  /*0190*/  ISETP.GE.U32.AND P1, PT, R3, R8, PT ;  /* 0x000000080300720c */ /* 0x000fda0003f26070 */
[----:B------:R-:W-:Y:S01]  /*01a0*/  @!P1 IMAD R4, R8, 0x4, R7 ;  /* 0x0000000408049824 */ /* 0x000fe200078e0207 */
[----:B------:R-:W-:Y:S05]  /*01b0*/  @!P1 LDS R5, [R7] ;  /* 0x0000000007059984 */ /* 0x000fea0000000800 */
[----:B------:R-:W0:Y:S02]  /*01c0*/  @!P1 LDS R4, [R4] ;  /* 0x0000000004049984 */ /* 0x000e240000000800 */
[----:B0-----:R-:W-:-:S05]  /*01d0*/  @!P1 IADD3 R6, PT, PT, R4, R5, RZ ;  /* 0x0000000504069210 */ /* 0x001fca0007ffe0ff */
[----:B------:R1:W-:Y:S01]  /*01e0*/  @!P1 STS [R7], R6 ;  /* 0x0000000607009388 */ /* 0x0003e20000000800 */
[----:B------:R-:W-:Y:S01]  /*01f0*/  BAR.SYNC.DEFER_BLOCKING 0x0 ;  /* 0x0000000000007b1d */ /* 0x000fe20000010000 */
[----:B------:R-:W-:Y:S01]  /*0200*/  ISETP.GT.U32.AND P1, PT, R2, 0x3, PT ;  /* 0x000000030200780c */ /* 0x000fe20003f24070 */
[----:B------:R-:W-:-:S12]  /*0210*/  IMAD.MOV.U32 R2, RZ, RZ, R8 ;  /* 0x000000ffff027224 */ /* 0x000fd800078e0008 */
[----:B-1----:R-:W-:Y:S05]  /*0220*/  @P1 BRA `(.L_x_27) ;  /* 0xfffffffc00d41947 */ /* 0x002fea000383ffff */
.L_x_26:
[----:B------:R-:W-:Y:S05]  /*0230*/  @P0 EXIT ;  /* 0x000000000000094d */ /* 0x000fea0003800000 */
[----:B------:R-:W-:Y:S01]  /*0240*/  LDS R2, [R7+0x80] ;  /* 0x0000800007027984 */ /* 0x000fe20000000800 */
[----:B------:R-:W-:-:S03]  /*0250*/  ISETP.NE.AND P0, PT, R3, RZ, PT ;  /* 0x000000ff0300720c */ /* 0x000fc60003f05270 */
[----:B------:R-:W1:Y:S02]  /*0260*/  LDS R5, [R7] ;  /* 0x0000000007057984 */ /* 0x000e640000000800 */
[----:B-1----:R-:W-:-:S05]  /*0270*/  IMAD.IADD R2, R2, 0x1, R5 ;  /* 0x0000000102027824 */ /* 0x002fca00078e0205 */
[----:B------:R-:W-:Y:S04]  /*0280*/  STS [R7], R2 ;  /* 0x0000000207007388 */ /* 0x000fe80000000800 */
[----:B------:R-:W-:Y:S04]  /*0290*/  LDS R4, [R7+0x40] ;  /* 0x0000400007047984 */ /* 0x000fe80000000800 */
[----:B------:R-:W1:Y:S02]  /*02a0*/  LDS R5, [R7] ;  /* 0x0000000007057984 */ /* 0x000e640000000800 */
[----:B-1----:R-:W-:-:S05]  /*02b0*/  IADD3 R4, PT, PT, R4, R5, RZ ;  /* 0x0000000504047210 */ /* 0x002fca0007ffe0ff */
[----:B------:R-:W-:Y:S04]  /*02c0*/  STS [R7], R4 ;  /* 0x0000000407007388 */ /* 0x000fe80000000800 */
[----:B------:R-:W-:Y:S04]  /*02d0*/  LDS R5, [R7+0x20] ;  /* 0x0000200007057984 */ /* 0x000fe80000000800 */
[----:B0-----:R-:W0:Y:S02]  /*02e0*/  LDS R6, [R7] ;  /* 0x0000000007067984 */ /* 0x001e240000000800 */
[----:B0-----:R-:W-:-:S05]  /*02f0*/  IMAD.IADD R6, R5, 0x1, R6 ;  /* 0x0000000105067824 */ /* 0x001fca00078e0206 */
[----:B------:R-:W-:Y:S04]  /*0300*/  STS [R7], R6 ;  /* 0x0000000607007388 */ /* 0x000fe80000000800 */
[----:B------:R-:W-:Y:S04]  /*0310*/  LDS R5, [R7+0x10] ;  /* 0x0000100007057984 */ /* 0x000fe80000000800 */
[----:B------:R-:W0:Y:S02]  /*0320*/  LDS R8, [R7] ;  /* 0x0000000007087984 */ /* 0x000e240000000800 */
[----:B0-----:R-:W-:-:S05]  /*0330*/  IMAD.IADD R8, R5, 0x1, R8 ;  /* 0x0000000105087824 */ /* 0x001fca00078e0208 */
[----:B------:R-:W-:Y:S04]  /*0340*/  STS [R7], R8 ;  /* 0x0000000807007388 */ /* 0x000fe80000000800 */
[----:B------:R-:W-:Y:S04]  /*0350*/  LDS R2, [R7+0x8] ;  /* 0x0000080007027984 */ /* 0x000fe80000000800 */
[----:B------:R-:W0:Y:S02]  /*0360*/  LDS R5, [R7] ;  /* 0x0000000007057984 */ /* 0x000e240000000800 */
[----:B0-----:R-:W-:-:S05]  /*0370*/  IADD3 R2, PT, PT, R2, R5, RZ ;  /* 0x0000000502027210 */ /* 0x001fca0007ffe0ff */
[----:B------:R-:W-:Y:S04]  /*0380*/  STS [R7], R2 ;  /* 0x0000000207007388 */ /* 0x000fe80000000800 */
[----:B------:R-:W-:Y:S04]  /*0390*/  LDS R4, [R7+0x4] ;  /* 0x0000040007047984 */ /* 0x000fe80000000800 */
[----:B------:R-:W0:Y:S02]  /*03a0*/  LDS R5, [R7] ;  /* 0x0000000007057984 */ /* 0x000e240000000800 */
[----:B0-----:R-:W-:-:S05]  /*03b0*/  IMAD.IADD R4, R4, 0x1, R5 ;  /* 0x0000000104047824 */ /* 0x001fca00078e0205 */
[----:B------:R0:W-:Y:S01]  /*03c0*/  STS [R7], R4 ;  /* 0x0000000407007388 */ /* 0x0001e20000000800 */
[----:B------:R-:W-:Y:S05]  /*03d0*/  @P0 EXIT ;  /* 0x000000000000094d */ /* 0x000fea0003800000 */
[----:B------:R-:W1:Y:S01]  /*03e0*/  S2UR UR5, SR_CgaCtaId ;  /* 0x00000000000579c3 */ /* 0x000e620000008800 */
[----:B------:R-:W-:-:S07]  /*03f0*/  UMOV UR4, 0x400 ;  /* 0x0000040000047882 */ /* 0x000fce0000000000 */
[----:B------:R-:W2:Y:S01]  /*0400*/  LDC.64 R2, c[0x0][0x388] ;  /* 0x0000e200ff027b82 */ /* 0x000ea20000000a00 */
[----:B-1----:R-:W-:Y:S01]  /*0410*/  ULEA UR4, UR5, UR4, 0x18 ;  /* 0x0000000405047291 */ /* 0x002fe2000f8ec0ff */
[----:B--2---:R-:W-:-:S08]  /*0420*/  IMAD.WIDE.U32 R2, R0, 0x4, R2 ;  /* 0x0000000400027825 */ /* 0x004fd000078e0002 */
[----:B------:R-:W1:Y:S04]  /*0430*/  LDS R5, [UR4] ;  /* 0x00000004ff057984 */ /* 0x000e680008000800 */
[----:B-1----:R-:W-:Y:S01]  /*0440*/  STG.E desc[UR6][R2.64], R5 ;  /* 0x0000000502007986 */ /* 0x002fe2000c101906 */
[----:B------:R-:W-:Y:S05]  /*0450*/  EXIT ;  /* 0x000000000000794d */ /* 0x000fea0003800000 */
.L_x_28:
        /* <DEDUP_REMOVED lines=10> */
.L_x_36:


//--------------------- .text._Z23count_non_Zero_elementsPKiPii --------------------------
	.section	.text._Z23count_non_Zero_elementsPKiPii,"ax",@progbits
	.align	128
        .global         _Z23count_non_Zero_elementsPKiPii
        .type           _Z23count_non_Zero_elementsPKiPii,@function
        .size           _Z23count_non_Zero_elementsPKiPii,(.L_x_37 - _Z23count_non_Zero_elementsPKiPii)
        .other          _Z23count_non_Zero_elementsPKiPii,@"STO_CUDA_ENTRY STV_DEFAULT"
_Z23count_non_Zero_elementsPKiPii:
.text._Z23count_non_Zero_elementsPKiPii:
[----:B------:R-:W-:Y:S01]  /*0000*/  LDC R1, c[0x0][0x37c] ;  /* 0x0000df00ff017b82 */ /* 0x000fe20000000800 */
[----:B------:R-:W0:Y:S01]  /*0010*/  S2R R7, SR_CTAID.X ;  /* 0x0000000000077919 */ /* 0x000e220000002500 */
[----:B------:R-:W0:Y:S01]  /*0020*/  LDCU UR8, c[0x0][0x360] ;  /* 0x00006c00ff0877ac */ /* 0x000e220008000800 */
[----:B------:R-:W0:Y:S01]  /*0030*/  S2R R6, SR_TID.X ;  /* 0x0000000000067919 */ /* 0x000e220000002100 */
        /* <DEDUP_REMOVED lines=11> */
[----:B------:R-:W-:Y:S02]  /*00f0*/  ISETP.NE.AND P0, PT, R6, RZ, PT ;  /* 0x000000ff0600720c */ /* 0x000fe40003f05270 */
        /* <DEDUP_REMOVED lines=8> */
.L_x_30:
[----:B------:R-:W-:-:S04]  /*0180*/  SHF.R.U32.HI R8, RZ, 0x1, R0 ;  /* 0x00000001ff087819 */ /* 0x000fc80000011600 */
[----:B------:R-:W-:-:S13]  /*0190*/  ISETP.GE.U32.AND P1, PT, R6, R8, PT ;  /* 0x000000080600720c */ /* 0x000fda0003f26070 */
[----:B------:R-:W-:Y:S01]  /*01a0*/  @!P1 IMAD R2, R8, 0x4, R5 ;  /* 0x0000000408029824 */ /* 0x000fe200078e0205 */
[----:B------:R-:W-:Y:S05]  /*01b0*/  @!P1 LDS R3, [R5] ;  /* 0x0000000005039984 */ /* 0x000fea0000000800 */
[----:B------:R-:W0:Y:S02]  /*01c0*/  @!P1 LDS R2, [R2] ;  /* 0x0000000002029984 */ /* 0x000e240000000800 */
[----:B0-----:R-:W-:-:S05]  /*01d0*/  @!P1 IMAD.IADD R4, R2, 0x1, R3 ;  /* 0x0000000102049824 */ /* 0x001fca00078e0203 */
[----:B------:R1:W-:Y:S01]  /*01e0*/  @!P1 STS [R5], R4 ;  /* 0x0000000405009388 */ /* 0x0003e20000000800 */
[----:B------:R-:W-:Y:S01]  /*01f0*/  BAR.SYNC.DEFER_BLOCKING 0x0 ;  /* 0x0000000000007b1d */ /* 0x000fe20000010000 */
[----:B------:R-:W-:Y:S01]  /*0200*/  ISETP.GT.U32.AND P1, PT, R0, 0x3, PT ;  /* 0x000000030000780c */ /* 0x000fe20003f24070 */
[----:B------:R-:W-:-:S12]  /*0210*/  IMAD.MOV.U32 R0, RZ, RZ, R8 ;  /* 0x000000ffff007224 */ /* 0x000fd800078e0008 */
[----:B-1----:R-:W-:Y:S05]  /*0220*/  @P1 BRA `(.L_x_30) ;  /* 0xfffffffc00d41947 */ /* 0x002fea000383ffff */
.L_x_29:
[----:B------:R-:W-:Y:S05]  /*0230*/  @P0 EXIT ;  /* 0x000000000000094d */ /* 0x000fea0003800000 */
[----:B------:R-:W1:Y:S01]  /*0240*/  S2UR UR5, SR_CgaCtaId ;  /* 0x00000000000579c3 */ /* 0x000e620000008800 */
[----:B------:R-:W-:-:S07]  /*0250*/  UMOV UR4, 0x400 ;  /* 0x0000040000047882 */ /* 0x000fce0000000000 */
[----:B------:R-:W2:Y:S01]  /*0260*/  LDC.64 R2, c[0x0][0x388] ;  /* 0x0000e200ff027b82 */ /* 0x000ea20000000a00 */
[----:B-1----:R-:W-:Y:S01]  /*0270*/  ULEA UR4, UR5, UR4, 0x18 ;  /* 0x0000000405047291 */ /* 0x002fe2000f8ec0ff */
[----:B--2---:R-:W-:-:S08]  /*0280*/  IMAD.WIDE.U32 R2, R7, 0x4, R2 ;  /* 0x0000000407027825 */ /* 0x004fd000078e0002 */
[----:B0-----:R-:W0:Y:S04]  /*0290*/  LDS R5, [UR4] ;  /* 0x00000004ff057984 */ /* 0x001e280008000800 */
[----:B0-----:R-:W-:Y:S01]  /*02a0*/  STG.E desc[UR6][R2.64], R5 ;  /* 0x0000000502007986 */ /* 0x001fe2000c101906 */
[----:B------:R-:W-:Y:S05]  /*02b0*/  EXIT ;  /* 0x000000000000794d */ /* 0x000fea0003800000 */
.L_x_31:
        /* <DEDUP_REMOVED lines=12> */
.L_x_37:


//--------------------- .text._Z6warmupv          --------------------------
	.section	.text._Z6warmupv,"ax",@progbits
	.align	128
        .global         _Z6warmupv
        .type           _Z6warmupv,@function
        .size           _Z6warmupv,(.L_x_38 - _Z6warmupv)
        .other          _Z6warmupv,@"STO_CUDA_ENTRY STV_DEFAULT"
_Z6warmupv:
.text._Z6warmupv:
[----:B------:R-:W0:Y:S01]  /*0000*/  LDC R1, c[0x0][0x37c] ;  /* 0x0000df00ff017b82 */ /* 0x000e220000000800 */
[----:B------:R-:W1:Y:S07]  /*0010*/  S2R R0, SR_TID.X ;  /* 0x0000000000007919 */ /* 0x000e6e0000002100 */
[----:B------:R-:W2:Y:S01]  /*0020*/  S2UR UR4, SR_CTAID.X ;  /* 0x00000000000479c3 */ /* 0x000ea20000002500 */
[----:B------:R-:W2:Y:S02]  /*0030*/  LDCU UR5, c[0x0][0x360] ;  /* 0x00006c00ff0577ac */ /* 0x000ea40008000800 */
[----:B--2---:R-:W-:Y:S01]  /*0040*/  UIMAD UR4, UR4, UR5, URZ ;  /* 0x00000005040472a4 */ /* 0x004fe2000f8e02ff */
[----:B-1----:R-:W-:-:S05]  /*0050*/  IMAD.MOV R0, RZ, RZ, -R0 ;  /* 0x000000ffff007224 */ /* 0x002fca00078e0a00 */
[----:B------:R-:W-:-:S13]  /*0060*/  ISETP.NE.AND P0, PT, R0, UR4, PT ;  /* 0x0000000400007c0c */ /* 0x000fda000bf05270 */
[----:B0-----:R-:W-:Y:S05]  /*0070*/  @P0 EXIT ;  /* 0x000000000000094d */ /* 0x001fea0003800000 */
[----:B------:R-:W-:Y:S01]  /*0080*/  MOV R0, 0x8 ;  /* 0x0000000800007802 */ /* 0x000fe20000000f00 */
[----:B------:R-:W0:Y:S01]  /*0090*/  LDCU.64 UR4, c[0x4][URZ] ;  /* 0x01000000ff0477ac */ /* 0x000e220008000a00 */
[----:B------:R-:W-:Y:S02]  /*00a0*/  CS2R R6, SRZ ;  /* 0x0000000000067805 */ /* 0x000fe4000001ff00 */
[----:B------:R1:W2:Y:S01]  /*00b0*/  LDC.64 R2, c[0x4][R0] ;  /* 0x0100000000027b82 */ /* 0x0002a20000000a00 */
[----:B0-----:R-:W-:Y:S02]  /*00c0*/  IMAD.U32 R4, RZ, RZ, UR4 ;  /* 0x00000004ff047e24 */ /* 0x001fe4000f8e00ff */
[----:B-1----:R-:W-:-:S07]  /*00d0*/  IMAD.U32 R5, RZ, RZ, UR5 ;  /* 0x00000005ff057e24 */ /* 0x002fce000f8e00ff */
[----:B------:R-:W-:-:S07]  /*00e0*/  LEPC R20, `(.L_x_32) ;  /* 0x000000001014794e */ /* 0x000fce0000000000 */
[----:B--2---:R-:W-:Y:S05]  /*00f0*/  CALL.ABS.NOINC R2 ;  /* 0x0000000002007343 */ /* 0x004fea0003c00000 */
.L_x_32:
[----:B------:R-:W-:Y:S05]  /*0100*/  EXIT ;  /* 0x000000000000794d */ /* 0x000fea0003800000 */
.L_x_33:
        /* <DEDUP_REMOVED lines=15> */
.L_x_38:


//--------------------- .nv.global.init           --------------------------
	.section	.nv.global.init,"aw",@progbits
.nv.global.init:
	.type		$str,@object
	.size		$str,(.L_0 - $str)
$str:
        /*0000*/ 	.byte	0x57, 0x61, 0x72, 0x6d, 0x75, 0x70, 0x20, 0x43, 0x6f, 0x6d, 0x70, 0x6c, 0x65, 0x74, 0x65, 0x2e
        /*0010*/ 	.byte	0x0a, 0x00
.L_0:


//--------------------- .nv.shared._Z10vectorizedPKiPii --------------------------
	.section	.nv.shared._Z10vectorizedPKiPii,"aw",@nobits
	.sectionflags	@""
	.align	16
.nv.shared._Z10vectorizedPKiPii:
	.zero		1152


//--------------------- .nv.shared.reserved.0     --------------------------
	.section	.nv.shared.reserved.0,"aw",@nobits
	.weak		__nv_reservedSMEM_offset_0_alias
	.size		__nv_reservedSMEM_offset_0_alias, 0, 64
	.other		__nv_reservedSMEM_offset_0_alias,@"STO_CUDA_RESERVED_SHARED STV_DEFAULT"
__nv_reservedSMEM_offset_0_alias:
	.zero		0
	.zero		64


//--------------------- .nv.shared._Z29sum_reduction_warp_intrinsicsPKfPfi --------------------------
	.section	.nv.shared._Z29sum_reduction_warp_intrinsicsPKfPfi,"aw",@nobits
	.sectionflags	@""
	.align	16
.nv.shared._Z29sum_reduction_warp_intrinsicsPKfPfi:
	.zero		1152


//--------------------- .nv.shared._Z23count_non_zero_elemets2PKiPii --------------------------
	.section	.nv.shared._Z23count_non_zero_elemets2PKiPii,"aw",@nobits
	.sectionflags	@""
	.align	16
	.zero		1024


//--------------------- .nv.shared._Z23count_non_Zero_elementsPKiPii --------------------------
	.section	.nv.shared._Z23count_non_Zero_elementsPKiPii,"aw",@nobits
	.sectionflags	@""
	.align	16
	.zero		1024


//--------------------- .nv.shared._Z6warmupv     --------------------------
	.section	.nv.shared._Z6warmupv,"aw",@nobits
	.sectionflags	@""
	.align	16
	.zero		1024


//--------------------- .nv.constant0._Z10vectorizedPKiPii --------------------------
	.section	.nv.constant0._Z10vectorizedPKiPii,"a",@progbits
	.sectionflags	@""
	.align	4
.nv.constant0._Z10vectorizedPKiPii:
	.zero		916


//--------------------- .nv.constant0._Z29sum_reduction_warp_intrinsicsPKfPfi --------------------------
	.section	.nv.constant0._Z29sum_reduction_warp_intrinsicsPKfPfi,"a",@progbits
	.sectionflags	@""
	.align	4
.nv.constant0._Z29sum_reduction_warp_intrinsicsPKfPfi:
	.zero		916


//--------------------- .nv.constant0._Z23count_non_zero_elemets2PKiPii --------------------------
	.section	.nv.constant0._Z23count_non_zero_elemets2PKiPii,"a",@progbits
	.sectionflags	@""
	.align	4
.nv.constant0._Z23count_non_zero_elemets2PKiPii:
	.zero		916


//--------------------- .nv.constant0._Z23count_non_Zero_elementsPKiPii --------------------------
	.section	.nv.constant0._Z23count_non_Zero_elementsPKiPii,"a",@progbits
	.sectionflags	@""
	.align	4
.nv.constant0._Z23count_non_Zero_elementsPKiPii:
	.zero		916


//--------------------- .nv.constant0._Z6warmupv  --------------------------
	.section	.nv.constant0._Z6warmupv,"a",@progbits
	.sectionflags	@""
	.align	4
.nv.constant0._Z6warmupv:
	.zero		896


//--------------------- SYMBOLS --------------------------

	.type		.nv.reservedSmem.offset0,@object
	.size		.nv.reservedSmem.offset0,0x4
	.type		.nv.reservedSmem.cap,@object
	.size		.nv.reservedSmem.cap,0x4
	.type		vprintf,@function
